// auto-generated by cutlass_sweep.gemm — config: {"arch": "sm_100", "cluster_m": 2, "cluster_n": 1, "dtype": "int8", "stages": 4, "tile_k": 32, "tile_m": 64, "tile_n": 64}
#include "cutlass/cutlass.h"
#include "cutlass/gemm/collective/collective_builder.hpp"
#include "cutlass/gemm/device/gemm_universal_adapter.h"
#include "cutlass/gemm/kernel/gemm_universal.hpp"
#include "cutlass/epilogue/collective/collective_builder.hpp"

using ElemA = int8_t;
using ElemB = int8_t;
using ElemCD = int8_t;
using Acc  = int32_t;
using TileShape    = cute::Shape<cute::_64, cute::_64, cute::_32>;
using ClusterShape = cute::Shape<cute::_2, cute::_1, cute::_1>;

using CollectiveEpilogue = typename cutlass::epilogue::collective::CollectiveBuilder<
    cutlass::arch::Sm100, cutlass::arch::OpClassTensorOp,
    TileShape, ClusterShape,
    cutlass::epilogue::collective::EpilogueTileAuto,
    Acc, Acc,
    ElemCD, cutlass::layout::RowMajor, 128 / cutlass::sizeof_bits<ElemCD>::value,
    ElemCD, cutlass::layout::RowMajor, 128 / cutlass::sizeof_bits<ElemCD>::value,
    cutlass::epilogue::collective::EpilogueScheduleAuto
  >::CollectiveOp;

using CollectiveMainloop = typename cutlass::gemm::collective::CollectiveBuilder<
    cutlass::arch::Sm100, cutlass::arch::OpClassTensorOp,
    ElemA, cutlass::layout::RowMajor, 128 / cutlass::sizeof_bits<ElemA>::value,
    ElemB, cutlass::layout::ColumnMajor, 128 / cutlass::sizeof_bits<ElemB>::value,
    Acc,
    TileShape, ClusterShape,
    cutlass::gemm::collective::StageCount<4>,
    cutlass::gemm::collective::KernelScheduleAuto
  >::CollectiveOp;

using GemmKernel = cutlass::gemm::kernel::GemmUniversal<
    cute::Shape<int,int,int,int>,
    CollectiveMainloop,
    CollectiveEpilogue
>;
using Gemm = cutlass::gemm::device::GemmUniversalAdapter<GemmKernel>;

// Force the device kernel symbol into the cubin without needing a host main.
auto* _anchor = &cutlass::device_kernel<GemmKernel>;


// ===== COMPILED SASS (sm_100a) =====

	.target	sm_100a

	.elftype	@"ET_EXEC"


//--------------------- .note.nv.tkinfo           --------------------------
	.section	.note.nv.tkinfo,"",@"SHT_NOTE"
	.sectionflags	@"SHF_NOTE_NV_TKINFO"
	.tkinfo
        /*0018*/ 	.word	0x00000002
        /*0030*/ 	.string	""
        /*0030*/ 	.string	"ptxas"
        /*0030*/ 	.string	"Cuda compilation tools, release 13.0, V13.0.88"
        /*0030*/ 	.string	"Build cuda_13.0.r13.0/compiler.36424714_0"
        /*0030*/ 	.string	"-arch sm_100a -m 64 "



//--------------------- .note.nv.cuinfo           --------------------------
	.section	.note.nv.cuinfo,"",@"SHT_NOTE"
	.sectionflags	@"SHF_NOTE_NV_CUINFO"
        /*0018*/ 	.short	0x0002
        /*001a*/ 	.short	0x0064
        /*001c*/ 	.short	0x0082
	.zero		2


//--------------------- .nv.info                  --------------------------
	.section	.nv.info,"",@"SHT_CUDA_INFO"
	.align	4


	//----- nvinfo : EIATTR_REGCOUNT
	.align		4
        /*0000*/ 	.byte	0x04, 0x2f
        /*0002*/ 	.short	(.L_19 - .L_18)
	.align		4
.L_18:
        /*0004*/ 	.word	index@(_ZN7cutlass13device_kernelINS_4gemm6kernel13GemmUniversalIN4cute5tupleIJiiiiEEENS1_10collective13CollectiveMmaINS1_35MainloopSm100TmaUmmaWarpSpecializedILi4ELi2ELi4ENS5_IJNS4_1CILi2EEENSA_ILi1EEESC_EEEEENS5_IJNSA_ILi64EEESF_NSA_ILi32EEEEEEaNS5_IJlSC_lEEEaSI_NS4_8TiledMMAINS4_8MMA_AtomIJNS4_15SM100_MMA_S8_SSIaaiLi64ELi64ELNS4_4UMMA5MajorE0ELSN_0ELNSM_8SaturateE0EEEEEENS4_6LayoutINS5_IJSC_SC_SC_EEENS5_IJNSA_ILi0EEEST_ST_EEEEENS5_IJNS4_10UnderscoreESW_SW_EEEEENS4_13SM90_TMA_LOADENS4_14ComposedLayoutINS4_7SwizzleILi1ELi4ELi3EEENS4_18smem_ptr_flag_bitsILi8EEENSR_INS5_IJNSA_ILi8EEESG_EEENS5_IJSG_SC_EEEEEEEvNS4_8identityENS4_23SM90_TMA_LOAD_MULTICASTES19_vS1A_EENS_8epilogue10collective18CollectiveEpilogueINS1D_23Sm100TmaWarpSpecializedILi1ELi1ELi32ELb0ELb0EEEJSH_NS5_IJNSR_ISF_SC_EES1I_EEEaSI_aSI_NS1D_6fusion15FusionCallbacksIS1H_NS1K_17LinearCombinationIaiaiLNS_15FloatRoundStyleE2EEESH_S1J_JEEENS4_5SM1004TMEM4LOAD26SM100_TMEM_LOAD_16dp32b32xESZ_NS10_INS11_ILi2ELi4ELi3EEES14_NSR_INS5_IJS15_SF_EEENS5_IJSF_SC_EEEEEEENS4_39AutoVectorizingCopyWithAssumedAlignmentILi128EEENS4_14SM90_TMA_STOREES1Y_S20_S20_EEEvvEEEEvNT_6ParamsE)
        /*0008*/ 	.word	0x00000059


	//----- nvinfo : EIATTR_FRAME_SIZE
	.align		4
.L_19:
        /*000c*/ 	.byte	0x04, 0x11
        /*000e*/ 	.short	(.L_21 - .L_20)
	.align		4
.L_20:
        /*0010*/ 	.word	index@($__internal_2_$__cuda_sm10x_tcgen05_guardrail_trap_unallocated_columns_being_dealloced)
        /*0014*/ 	.word	0x00000000


	//----- nvinfo : EIATTR_FRAME_SIZE
	.align		4
.L_21:
        /*0018*/ 	.byte	0x04, 0x11
        /*001a*/ 	.short	(.L_23 - .L_22)
	.align		4
.L_22:
        /*001c*/ 	.word	index@($__internal_1_$__cuda_sm10x_tcgen05_guardrail_trap_phase_invalid_during_alloc)
        /*0020*/ 	.word	0x00000000


	//----- nvinfo : EIATTR_FRAME_SIZE
	.align		4
.L_23:
        /*0024*/ 	.byte	0x04, 0x11
        /*0026*/ 	.short	(.L_25 - .L_24)
	.align		4
.L_24:
        /*0028*/ 	.word	index@($__internal_0_$__cuda_sm10x_tcgen05_guardrail_trap_col_being_dealloced_not_returned_by_alloc)
        /*002c*/ 	.word	0x00000000


	//----- nvinfo : EIATTR_FRAME_SIZE
	.align		4
.L_25:
        /*0030*/ 	.byte	0x04, 0x11
        /*0032*/ 	.short	(.L_27 - .L_26)
	.align		4
.L_26:
        /*0034*/ 	.word	index@(_ZN7cutlass13device_kernelINS_4gemm6kernel13GemmUniversalIN4cute5tupleIJiiiiEEENS1_10collective13CollectiveMmaINS1_35MainloopSm100TmaUmmaWarpSpecializedILi4ELi2ELi4ENS5_IJNS4_1CILi2EEENSA_ILi1EEESC_EEEEENS5_IJNSA_ILi64EEESF_NSA_ILi32EEEEEEaNS5_IJlSC_lEEEaSI_NS4_8TiledMMAINS4_8MMA_AtomIJNS4_15SM100_MMA_S8_SSIaaiLi64ELi64ELNS4_4UMMA5MajorE0ELSN_0ELNSM_8SaturateE0EEEEEENS4_6LayoutINS5_IJSC_SC_SC_EEENS5_IJNSA_ILi0EEEST_ST_EEEEENS5_IJNS4_10UnderscoreESW_SW_EEEEENS4_13SM90_TMA_LOADENS4_14ComposedLayoutINS4_7SwizzleILi1ELi4ELi3EEENS4_18smem_ptr_flag_bitsILi8EEENSR_INS5_IJNSA_ILi8EEESG_EEENS5_IJSG_SC_EEEEEEEvNS4_8identityENS4_23SM90_TMA_LOAD_MULTICASTES19_vS1A_EENS_8epilogue10collective18CollectiveEpilogueINS1D_23Sm100TmaWarpSpecializedILi1ELi1ELi32ELb0ELb0EEEJSH_NS5_IJNSR_ISF_SC_EES1I_EEEaSI_aSI_NS1D_6fusion15FusionCallbacksIS1H_NS1K_17LinearCombinationIaiaiLNS_15FloatRoundStyleE2EEESH_S1J_JEEENS4_5SM1004TMEM4LOAD26SM100_TMEM_LOAD_16dp32b32xESZ_NS10_INS11_ILi2ELi4ELi3EEES14_NSR_INS5_IJS15_SF_EEENS5_IJSF_SC_EEEEEEENS4_39AutoVectorizingCopyWithAssumedAlignmentILi128EEENS4_14SM90_TMA_STOREES1Y_S20_S20_EEEvvEEEEvNT_6ParamsE)
        /*0038*/ 	.word	0x00000000


	//----- nvinfo : EIATTR_MIN_STACK_SIZE
	.align		4
.L_27:
        /*003c*/ 	.byte	0x04, 0x12
        /*003e*/ 	.short	(.L_29 - .L_28)
	.align		4
.L_28:
        /*0040*/ 	.word	index@(_ZN7cutlass13device_kernelINS_4gemm6kernel13GemmUniversalIN4cute5tupleIJiiiiEEENS1_10collective13CollectiveMmaINS1_35MainloopSm100TmaUmmaWarpSpecializedILi4ELi2ELi4ENS5_IJNS4_1CILi2EEENSA_ILi1EEESC_EEEEENS5_IJNSA_ILi64EEESF_NSA_ILi32EEEEEEaNS5_IJlSC_lEEEaSI_NS4_8TiledMMAINS4_8MMA_AtomIJNS4_15SM100_MMA_S8_SSIaaiLi64ELi64ELNS4_4UMMA5MajorE0ELSN_0ELNSM_8SaturateE0EEEEEENS4_6LayoutINS5_IJSC_SC_SC_EEENS5_IJNSA_ILi0EEEST_ST_EEEEENS5_IJNS4_10UnderscoreESW_SW_EEEEENS4_13SM90_TMA_LOADENS4_14ComposedLayoutINS4_7SwizzleILi1ELi4ELi3EEENS4_18smem_ptr_flag_bitsILi8EEENSR_INS5_IJNSA_ILi8EEESG_EEENS5_IJSG_SC_EEEEEEEvNS4_8identityENS4_23SM90_TMA_LOAD_MULTICASTES19_vS1A_EENS_8epilogue10collective18CollectiveEpilogueINS1D_23Sm100TmaWarpSpecializedILi1ELi1ELi32ELb0ELb0EEEJSH_NS5_IJNSR_ISF_SC_EES1I_EEEaSI_aSI_NS1D_6fusion15FusionCallbacksIS1H_NS1K_17LinearCombinationIaiaiLNS_15FloatRoundStyleE2EEESH_S1J_JEEENS4_5SM1004TMEM4LOAD26SM100_TMEM_LOAD_16dp32b32xESZ_NS10_INS11_ILi2ELi4ELi3EEES14_NSR_INS5_IJS15_SF_EEENS5_IJSF_SC_EEEEEEENS4_39AutoVectorizingCopyWithAssumedAlignmentILi128EEENS4_14SM90_TMA_STOREES1Y_S20_S20_EEEvvEEEEvNT_6ParamsE)
        /*0044*/ 	.word	0x00000000
.L_29:


//--------------------- .nv.compat                --------------------------
	.section	.nv.compat,"",@"SHT_CUDA_COMPAT_INFO"
	.align	4
        /*0000*/ 	.byte	0x02, 0x09, 0x01, 0x00, 0x02, 0x02, 0x03, 0x00, 0x02, 0x05, 0x06, 0x00, 0x03, 0x07, 0x01, 0x01
        /*0010*/ 	.byte	0x02, 0x03, 0x01, 0x00, 0x02, 0x06, 0x01, 0x00, 0x04, 0x0b, 0x08, 0x00, 0x01, 0x00, 0x00, 0x00
        /*0020*/ 	.byte	0x00, 0x00, 0x00, 0x00


//--------------------- .nv.info._ZN7cutlass13device_kernelINS_4gemm6kernel13GemmUniversalIN4cute5tupleIJiiiiEEENS1_10collective13CollectiveMmaINS1_35MainloopSm100TmaUmmaWarpSpecializedILi4ELi2ELi4ENS5_IJNS4_1CILi2EEENSA_ILi1EEESC_EEEEENS5_IJNSA_ILi64EEESF_NSA_ILi32EEEEEEaNS5_IJlSC_lEEEaSI_NS4_8TiledMMAINS4_8MMA_AtomIJNS4_15SM100_MMA_S8_SSIaaiLi64ELi64ELNS4_4UMMA5MajorE0ELSN_0ELNSM_8SaturateE0EEEEEENS4_6LayoutINS5_IJSC_SC_SC_EEENS5_IJNSA_ILi0EEEST_ST_EEEEENS5_IJNS4_10UnderscoreESW_SW_EEEEENS4_13SM90_TMA_LOADENS4_14ComposedLayoutINS4_7SwizzleILi1ELi4ELi3EEENS4_18smem_ptr_flag_bitsILi8EEENSR_INS5_IJNSA_ILi8EEESG_EEENS5_IJSG_SC_EEEEEEEvNS4_8identityENS4_23SM90_TMA_LOAD_MULTICASTES19_vS1A_EENS_8epilogue10collective18CollectiveEpilogueINS1D_23Sm100TmaWarpSpecializedILi1ELi1ELi32ELb0ELb0EEEJSH_NS5_IJNSR_ISF_SC_EES1I_EEEaSI_aSI_NS1D_6fusion15FusionCallbacksIS1H_NS1K_17LinearCombinationIaiaiLNS_15FloatRoundStyleE2EEESH_S1J_JEEENS4_5SM1004TMEM4LOAD26SM100_TMEM_LOAD_16dp32b32xESZ_NS10_INS11_ILi2ELi4ELi3EEES14_NSR_INS5_IJS15_SF_EEENS5_IJSF_SC_EEEEEEENS4_39AutoVectorizingCopyWithAssumedAlignmentILi128EEENS4_14SM90_TMA_STOREES1Y_S20_S20_EEEvvEEEEvNT_6ParamsE --------------------------
	.section	.nv.info._ZN7cutlass13device_kernelINS_4gemm6kernel13GemmUniversalIN4cute5tupleIJiiiiEEENS1_10collective13CollectiveMmaINS1_35MainloopSm100TmaUmmaWarpSpecializedILi4ELi2ELi4ENS5_IJNS4_1CILi2EEENSA_ILi1EEESC_EEEEENS5_IJNSA_ILi64EEESF_NSA_ILi32EEEEEEaNS5_IJlSC_lEEEaSI_NS4_8TiledMMAINS4_8MMA_AtomIJNS4_15SM100_MMA_S8_SSIaaiLi64ELi64ELNS4_4UMMA5MajorE0ELSN_0ELNSM_8SaturateE0EEEEEENS4_6LayoutINS5_IJSC_SC_SC_EEENS5_IJNSA_ILi0EEEST_ST_EEEEENS5_IJNS4_10UnderscoreESW_SW_EEEEENS4_13SM90_TMA_LOADENS4_14ComposedLayoutINS4_7SwizzleILi1ELi4ELi3EEENS4_18smem_ptr_flag_bitsILi8EEENSR_INS5_IJNSA_ILi8EEESG_EEENS5_IJSG_SC_EEEEEEEvNS4_8identityENS4_23SM90_TMA_LOAD_MULTICASTES19_vS1A_EENS_8epilogue10collective18CollectiveEpilogueINS1D_23Sm100TmaWarpSpecializedILi1ELi1ELi32ELb0ELb0EEEJSH_NS5_IJNSR_ISF_SC_EES1I_EEEaSI_aSI_NS1D_6fusion15FusionCallbacksIS1H_NS1K_17LinearCombinationIaiaiLNS_15FloatRoundStyleE2EEESH_S1J_JEEENS4_5SM1004TMEM4LOAD26SM100_TMEM_LOAD_16dp32b32xESZ_NS10_INS11_ILi2ELi4ELi3EEES14_NSR_INS5_IJS15_SF_EEENS5_IJSF_SC_EEEEEEENS4_39AutoVectorizingCopyWithAssumedAlignmentILi128EEENS4_14SM90_TMA_STOREES1Y_S20_S20_EEEvvEEEEvNT_6ParamsE,"",@"SHT_CUDA_INFO"
	.sectionflags	@""
	.align	4


	//----- nvinfo : EIATTR_CUDA_API_VERSION
	.align		4
        /*0000*/ 	.byte	0x04, 0x37
        /*0002*/ 	.short	(.L_31 - .L_30)
.L_30:
        /*0004*/ 	.word	0x00000082


	//----- nvinfo : EIATTR_KPARAM_INFO
	.align		4
.L_31:
        /*0008*/ 	.byte	0x04, 0x17
        /*000a*/ 	.short	(.L_33 - .L_32)
.L_32:
        /*000c*/ 	.word	0x00000000
        /*0010*/ 	.short	0x0000
        /*0012*/ 	.short	0x0000
        /*0014*/ 	.byte	0x00, 0xf0, 0x01, 0x20


	//----- nvinfo : EIATTR_AT_ENTRY_FRAGMENTS
	.align		4
.L_33:
        /*0018*/ 	.byte	0x04, 0x4f
        /*001a*/ 	.short	(.L_35 - .L_34)


	//   ....[0]....
.L_34:
        /*001c*/ 	.word	0x00000006


	//----- nvinfo : EIATTR_RESERVED_SMEM_USED
	.align		4
.L_35:
        /*0020*/ 	.byte	0x01, 0x41
	.zero		2


	//----- nvinfo : EIATTR_SPARSE_MMA_MASK
	.align		4
        /*0024*/ 	.byte	0x03, 0x50
        /*0026*/ 	.short	0x0000


	//----- nvinfo : EIATTR_TCGEN05_1CTA_USED
	.align		4
        /*0028*/ 	.byte	0x01, 0x51
	.zero		2


	//----- nvinfo : EIATTR_MAXREG_COUNT
	.align		4
        /*002c*/ 	.byte	0x03, 0x1b
        /*002e*/ 	.short	0x00ff


	//----- nvinfo : EIATTR_NUM_BARRIERS
	.align		4
        /*0030*/ 	.byte	0x02, 0x4c
        /*0032*/ 	.byte	0x07
	.zero		1


	//----- nvinfo : EIATTR_EXTERNS
	.align		4
        /*0034*/ 	.byte	0x04, 0x0f
        /*0036*/ 	.short	(.L_37 - .L_36)


	//   ....[0]....
	.align		4
.L_36:
        /*0038*/ 	.word	index@(__assertfail)


	//----- nvinfo : EIATTR_MERCURY_ISA_VERSION
	.align		4
.L_37:
        /*003c*/ 	.byte	0x03, 0x5f
        /*003e*/ 	.short	0x0101


	//----- nvinfo : EIATTR_INT_WARP_WIDE_INSTR_OFFSETS
	.align		4
        /*0040*/ 	.byte	0x04, 0x31
        /*0042*/ 	.short	(.L_39 - .L_38)


	//   ....[0]....
.L_38:
        /*0044*/ 	.word	0x00003aa0


	//   ....[1]....
        /*0048*/ 	.word	0x00003ad0


	//   ....[2]....
        /*004c*/ 	.word	0x00003af0


	//   ....[3]....
        /*0050*/ 	.word	0x000046d0


	//   ....[4]....
        /*0054*/ 	.word	0x00004780


	//----- nvinfo : EIATTR_COOP_GROUP_MASK_REGIDS
	.align		4
.L_39:
        /*0058*/ 	.byte	0x04, 0x29
        /*005a*/ 	.short	(.L_41 - .L_40)


	//   ....[0]....
.L_40:
        /*005c*/ 	.word	0xffffffff


	//   ....[1]....
        /*0060*/ 	.word	0xffffffff


	//   ....[2]....
        /*0064*/ 	.word	0xffffffff


	//   ....[3]....
        /*0068*/ 	.word	0xffffffff


	//   ....[4]....
        /*006c*/ 	.word	0xffffffff


	//   ....[5]....
        /*0070*/ 	.word	0xffffffff


	//   ....[6]....
        /*0074*/ 	.word	0xffffffff


	//   ....[7]....
        /*0078*/ 	.word	0xffffffff


	//   ....[8]....
        /*007c*/ 	.word	0xffffffff


	//   ....[9]....
        /*0080*/ 	.word	0xffffffff


	//   ....[10]....
        /*0084*/ 	.word	0xffffffff


	//   ....[11]....
        /*0088*/ 	.word	0xffffffff


	//   ....[12]....
        /*008c*/ 	.word	0xffffffff


	//   ....[13]....
        /*0090*/ 	.word	0xffffffff


	//----- nvinfo : EIATTR_COOP_GROUP_INSTR_OFFSETS
	.align		4
.L_41:
        /*0094*/ 	.byte	0x04, 0x28
        /*0096*/ 	.short	(.L_43 - .L_42)


	//   ....[0]....
.L_42:
        /*0098*/ 	.word	0x00000080


	//   ....[1]....
        /*009c*/ 	.word	0x000004e0


	//   ....[2]....
        /*00a0*/ 	.word	0x00000680


	//   ....[3]....
        /*00a4*/ 	.word	0x000007c0


	//   ....[4]....
        /*00a8*/ 	.word	0x000008c0


	//   ....[5]....
        /*00ac*/ 	.word	0x00000a30


	//   ....[6]....
        /*00b0*/ 	.word	0x00000bd0


	//   ....[7]....
        /*00b4*/ 	.word	0x00000d80


	//   ....[8]....
        /*00b8*/ 	.word	0x00001f40


	//   ....[9]....
        /*00bc*/ 	.word	0x00002de0


	//   ....[10]....
        /*00c0*/ 	.word	0x00002ff0


	//   ....[11]....
        /*00c4*/ 	.word	0x00003020


	//   ....[12]....
        /*00c8*/ 	.word	0x00003980


	//   ....[13]....
        /*00cc*/ 	.word	0x00003bb0


	//----- nvinfo : EIATTR_VRC_CTA_INIT_COUNT
	.align		4
.L_43:
        /*00d0*/ 	.byte	0x02, 0x4a
        /*00d2*/ 	.byte	0x80
	.zero		1


	//----- nvinfo : EIATTR_SYSCALL_OFFSETS
	.align		4
        /*00d4*/ 	.byte	0x04, 0x46
        /*00d6*/ 	.short	(.L_45 - .L_44)


	//   ....[0]....
.L_44:
        /*00d8*/ 	.word	0x000052e0


	//   ....[1]....
        /*00dc*/ 	.word	0x00005420


	//   ....[2]....
        /*00e0*/ 	.word	0x00005ba0


	//----- nvinfo : EIATTR_MBARRIER_INSTR_OFFSETS
	.align		4
.L_45:
        /*00e4*/ 	.byte	0x04, 0x39
        /*00e6*/ 	.short	(.L_47 - .L_46)


	//   ....[0]....
.L_46:
        /*00e8*/ 	.word	0x000005f0
        /*00ec*/ 	.word	0x000000ff
        /*00f0*/ 	.word	0x00000000
        /*00f4*/ 	.short	0x0100
        /*00f6*/ 	.byte	0x04
	.zero		1


	//   ....[1]....
        /*00f8*/ 	.word	0x00000600
        /*00fc*/ 	.word	0x000000ff
        /*0100*/ 	.word	0x00000020
        /*0104*/ 	.short	0x0100
        /*0106*/ 	.byte	0x04
	.zero		1


	//   ....[2]....
        /*0108*/ 	.word	0x00000610
        /*010c*/ 	.word	0x000000ff
        /*0110*/ 	.word	0x00000008
        /*0114*/ 	.short	0x0100
        /*0116*/ 	.byte	0x04
	.zero		1


	//   ....[3]....
        /*0118*/ 	.word	0x00000620
        /*011c*/ 	.word	0x000000ff
        /*0120*/ 	.word	0x00000028
        /*0124*/ 	.short	0x0100
        /*0126*/ 	.byte	0x04
	.zero		1


	//   ....[4]....
        /*0128*/ 	.word	0x00000630
        /*012c*/ 	.word	0x000000ff
        /*0130*/ 	.word	0x00000010
        /*0134*/ 	.short	0x0100
        /*0136*/ 	.byte	0x04
	.zero		1


	//   ....[5]....
        /*0138*/ 	.word	0x00000640
        /*013c*/ 	.word	0x000000ff
        /*0140*/ 	.word	0x00000030
        /*0144*/ 	.short	0x0100
        /*0146*/ 	.byte	0x04
	.zero		1


	//   ....[6]....
        /*0148*/ 	.word	0x00000650
        /*014c*/ 	.word	0x000000ff
        /*0150*/ 	.word	0x00000018
        /*0154*/ 	.short	0x0100
        /*0156*/ 	.byte	0x04
	.zero		1


	//   ....[7]....
        /*0158*/ 	.word	0x00000660
        /*015c*/ 	.word	0x000000ff
        /*0160*/ 	.word	0x00000038
        /*0164*/ 	.short	0x0100
        /*0166*/ 	.byte	0x04
	.zero		1


	//   ....[8]....
        /*0168*/ 	.word	0x00000790
        /*016c*/ 	.word	0x000000ff
        /*0170*/ 	.word	0x00000040
        /*0174*/ 	.short	0x0100
        /*0176*/ 	.byte	0x04
	.zero		1


	//   ....[9]....
        /*0178*/ 	.word	0x000007a0
        /*017c*/ 	.word	0x000000ff
        /*0180*/ 	.word	0x00000048
        /*0184*/ 	.short	0x0100
        /*0186*/ 	.byte	0x04
	.zero		1


	//   ....[10]....
        /*0188*/ 	.word	0x00000890
        /*018c*/ 	.word	0x000000ff
        /*0190*/ 	.word	0x00000050
        /*0194*/ 	.short	0x0100
        /*0196*/ 	.byte	0x06
	.zero		1


	//   ....[11]....
        /*0198*/ 	.word	0x000008a0
        /*019c*/ 	.word	0x000000ff
        /*01a0*/ 	.word	0x00000058
        /*01a4*/ 	.short	0x0100
        /*01a6*/ 	.byte	0x06
	.zero		1


	//   ....[12]....
        /*01a8*/ 	.word	0x000009e0
        /*01ac*/ 	.word	0x000000ff
        /*01b0*/ 	.word	0x00000060
        /*01b4*/ 	.short	0x0100
        /*01b6*/ 	.byte	0x06
	.zero		1


	//   ....[13]....
        /*01b8*/ 	.word	0x000009f0
        /*01bc*/ 	.word	0x000000ff
        /*01c0*/ 	.word	0x00000070
        /*01c4*/ 	.short	0x0100
        /*01c6*/ 	.byte	0x06
	.zero		1


	//   ....[14]....
        /*01c8*/ 	.word	0x00000a00
        /*01cc*/ 	.word	0x000000ff
        /*01d0*/ 	.word	0x00000068
        /*01d4*/ 	.short	0x0100
        /*01d6*/ 	.byte	0x06
	.zero		1


	//   ....[15]....
        /*01d8*/ 	.word	0x00000a10
        /*01dc*/ 	.word	0x000000ff
        /*01e0*/ 	.word	0x00000078
        /*01e4*/ 	.short	0x0100
        /*01e6*/ 	.byte	0x06
	.zero		1


	//   ....[16]....
        /*01e8*/ 	.word	0x00000b40
        /*01ec*/ 	.word	0x000000ff
        /*01f0*/ 	.word	0x00000080
        /*01f4*/ 	.short	0x0100
        /*01f6*/ 	.byte	0x04
	.zero		1


	//   ....[17]....
        /*01f8*/ 	.word	0x00000b50
        /*01fc*/ 	.word	0x000000ff
        /*0200*/ 	.word	0x000000a0
        /*0204*/ 	.short	0x0100
        /*0206*/ 	.byte	0x04
	.zero		1


	//   ....[18]....
        /*0208*/ 	.word	0x00000b60
        /*020c*/ 	.word	0x000000ff
        /*0210*/ 	.word	0x00000088
        /*0214*/ 	.short	0x0100
        /*0216*/ 	.byte	0x04
	.zero		1


	//   ....[19]....
        /*0218*/ 	.word	0x00000b70
        /*021c*/ 	.word	0x000000ff
        /*0220*/ 	.word	0x000000a8
        /*0224*/ 	.short	0x0100
        /*0226*/ 	.byte	0x04
	.zero		1


	//   ....[20]....
        /*0228*/ 	.word	0x00000b80
        /*022c*/ 	.word	0x000000ff
        /*0230*/ 	.word	0x00000090
        /*0234*/ 	.short	0x0100
        /*0236*/ 	.byte	0x04
	.zero		1


	//   ....[21]....
        /*0238*/ 	.word	0x00000b90
        /*023c*/ 	.word	0x000000ff
        /*0240*/ 	.word	0x000000b0
        /*0244*/ 	.short	0x0100
        /*0246*/ 	.byte	0x04
	.zero		1


	//   ....[22]....
        /*0248*/ 	.word	0x00000ba0
        /*024c*/ 	.word	0x000000ff
        /*0250*/ 	.word	0x00000098
        /*0254*/ 	.short	0x0100
        /*0256*/ 	.byte	0x04
	.zero		1


	//   ....[23]....
        /*0258*/ 	.word	0x00000bb0
        /*025c*/ 	.word	0x000000ff
        /*0260*/ 	.word	0x000000b8
        /*0264*/ 	.short	0x0100
        /*0266*/ 	.byte	0x04
	.zero		1


	//   ....[24]....
        /*0268*/ 	.word	0x00000ca0
        /*026c*/ 	.word	0x000000ff
        /*0270*/ 	.word	0x000000c0
        /*0274*/ 	.short	0x0100
        /*0276*/ 	.byte	0x04
	.zero		1


	//   ....[25]....
        /*0278*/ 	.word	0x00000cb0
        /*027c*/ 	.word	0x000000ff
        /*0280*/ 	.word	0x000000d0
        /*0284*/ 	.short	0x0100
        /*0286*/ 	.byte	0x04
	.zero		1


	//   ....[26]....
        /*0288*/ 	.word	0x00000cc0
        /*028c*/ 	.word	0x000000ff
        /*0290*/ 	.word	0x000000c8
        /*0294*/ 	.short	0x0100
        /*0296*/ 	.byte	0x04
	.zero		1


	//   ....[27]....
        /*0298*/ 	.word	0x00000cd0
        /*029c*/ 	.word	0x000000ff
        /*02a0*/ 	.word	0x000000d8
        /*02a4*/ 	.short	0x0100
        /*02a6*/ 	.byte	0x04
	.zero		1


	//   ....[28]....
        /*02a8*/ 	.word	0x000017c0
        /*02ac*/ 	.word	0x00000000
        /*02b0*/ 	.word	0x000000d0
        /*02b4*/ 	.short	0x010a
        /*02b6*/ 	.byte	0xff
	.zero		1


	//   ....[29]....
        /*02b8*/ 	.word	0x000017f0
        /*02bc*/ 	.word	0x00000000
        /*02c0*/ 	.word	0x000000c0
        /*02c4*/ 	.short	0x0101
        /*02c6*/ 	.byte	0xff
	.zero		1


	//   ....[30]....
        /*02c8*/ 	.word	0x000018c0
        /*02cc*/ 	.word	0x000000ff
        /*02d0*/ 	.word	0x00000020
        /*02d4*/ 	.short	0x010a
        /*02d6*/ 	.byte	0x04
	.zero		1


	//   ....[31]....
        /*02d8*/ 	.word	0x00001940
        /*02dc*/ 	.word	0x000000ff
        /*02e0*/ 	.word	0x00000020
        /*02e4*/ 	.short	0x010a
        /*02e6*/ 	.byte	0x21
	.zero		1


	//   ....[32]....
        /*02e8*/ 	.word	0x00001ad0
        /*02ec*/ 	.word	0x000000ff
        /*02f0*/ 	.word	0x00000020
        /*02f4*/ 	.short	0x010a
        /*02f6*/ 	.byte	0x08
	.zero		1


	//   ....[33]....
        /*02f8*/ 	.word	0x00001bf0
        /*02fc*/ 	.word	0x000000ff
        /*0300*/ 	.word	0x00000058
        /*0304*/ 	.short	0x0101
        /*0306*/ 	.byte	0x06
	.zero		1


	//   ....[34]....
        /*0308*/ 	.word	0x00001c10
        /*030c*/ 	.word	0x000000ff
        /*0310*/ 	.word	0x00000020
        /*0314*/ 	.short	0x010a
        /*0316*/ 	.byte	0x04
	.zero		1


	//   ....[35]....
        /*0318*/ 	.word	0x00001c90
        /*031c*/ 	.word	0x000000ff
        /*0320*/ 	.word	0x00000020
        /*0324*/ 	.short	0x010a
        /*0326*/ 	.byte	0x11
	.zero		1


	//   ....[36]....
        /*0328*/ 	.word	0x00001ea0
        /*032c*/ 	.word	0x000000ff
        /*0330*/ 	.word	0x00000020
        /*0334*/ 	.short	0x010a
        /*0336*/ 	.byte	0x07
	.zero		1


	//   ....[37]....
        /*0338*/ 	.word	0x00001f70
        /*033c*/ 	.word	0x00000003
        /*0340*/ 	.word	0x00000060
        /*0344*/ 	.short	0x010a
        /*0346*/ 	.byte	0xff
	.zero		1


	//   ....[38]....
        /*0348*/ 	.word	0x000020c0
        /*034c*/ 	.word	0x00000000
        /*0350*/ 	.word	0x00000000
        /*0354*/ 	.short	0x0101
        /*0356*/ 	.byte	0xff
	.zero		1


	//   ....[39]....
        /*0358*/ 	.word	0x00002660
        /*035c*/ 	.word	0x000000ff
        /*0360*/ 	.word	0x00000000
        /*0364*/ 	.short	0x010a
        /*0366*/ 	.byte	0x04
	.zero		1


	//   ....[40]....
        /*0368*/ 	.word	0x000026f0
        /*036c*/ 	.word	0x000000ff
        /*0370*/ 	.word	0x00000000
        /*0374*/ 	.short	0x010a
        /*0376*/ 	.byte	0x05
	.zero		1


	//   ....[41]....
        /*0378*/ 	.word	0x00002780
        /*037c*/ 	.word	0x000000ff
        /*0380*/ 	.word	0x00000000
        /*0384*/ 	.short	0x010a
        /*0386*/ 	.byte	0x05
	.zero		1


	//   ....[42]....
        /*0388*/ 	.word	0x00002820
        /*038c*/ 	.word	0x00000000
        /*0390*/ 	.word	0x00000000
        /*0394*/ 	.short	0x010a
        /*0396*/ 	.byte	0xff
	.zero		1


	//   ....[43]....
        /*0398*/ 	.word	0x00002940
        /*039c*/ 	.word	0x00000002
        /*03a0*/ 	.word	0x000000c0
        /*03a4*/ 	.short	0x010a
        /*03a6*/ 	.byte	0xff
	.zero		1


	//   ....[44]....
        /*03a8*/ 	.word	0x000029b0
        /*03ac*/ 	.word	0x00000002
        /*03b0*/ 	.word	0x00000000
        /*03b4*/ 	.short	0x0101
        /*03b6*/ 	.byte	0xff
	.zero		1


	//   ....[45]....
        /*03b8*/ 	.word	0x000029d0
        /*03bc*/ 	.word	0x000000ff
        /*03c0*/ 	.word	0x00000070
        /*03c4*/ 	.short	0x010a
        /*03c6*/ 	.byte	0x04
	.zero		1


	//   ....[46]....
        /*03c8*/ 	.word	0x00002af0
        /*03cc*/ 	.word	0x00000002
        /*03d0*/ 	.word	0x00000060
        /*03d4*/ 	.short	0x010a
        /*03d6*/ 	.byte	0xff
	.zero		1


	//   ....[47]....
        /*03d8*/ 	.word	0x00002bf0
        /*03dc*/ 	.word	0x00000002
        /*03e0*/ 	.word	0x00000000
        /*03e4*/ 	.short	0x0101
        /*03e6*/ 	.byte	0xff
	.zero		1


	//   ....[48]....
        /*03e8*/ 	.word	0x00002c80
        /*03ec*/ 	.word	0x000000ff
        /*03f0*/ 	.word	0x00000070
        /*03f4*/ 	.short	0x0106
        /*03f6*/ 	.byte	0x04
	.zero		1


	//   ....[49]....
        /*03f8*/ 	.word	0x00002ca0
        /*03fc*/ 	.word	0x000000ff
        /*0400*/ 	.word	0x00000070
        /*0404*/ 	.short	0x010a
        /*0406*/ 	.byte	0x04
	.zero		1


	//   ....[50]....
        /*0408*/ 	.word	0x00002d30
        /*040c*/ 	.word	0x000000ff
        /*0410*/ 	.word	0x00000070
        /*0414*/ 	.short	0x0106
        /*0416*/ 	.byte	0x07
	.zero		1


	//   ....[51]....
        /*0418*/ 	.word	0x00002d70
        /*041c*/ 	.word	0x00000000
        /*0420*/ 	.word	0x00000070
        /*0424*/ 	.short	0x010a
        /*0426*/ 	.byte	0xff
	.zero		1


	//   ....[52]....
        /*0428*/ 	.word	0x00003260
        /*042c*/ 	.word	0x00000000
        /*0430*/ 	.word	0x00000060
        /*0434*/ 	.short	0x010a
        /*0436*/ 	.byte	0xff
	.zero		1


	//   ....[53]....
        /*0438*/ 	.word	0x00003360
        /*043c*/ 	.word	0x00000003
        /*0440*/ 	.word	0x00000000
        /*0444*/ 	.short	0x0101
        /*0446*/ 	.byte	0xff
	.zero		1


	//   ....[54]....
        /*0448*/ 	.word	0x00003370
        /*044c*/ 	.word	0x000000ff
        /*0450*/ 	.word	0x00000000
        /*0454*/ 	.short	0x010a
        /*0456*/ 	.byte	0x04
	.zero		1


	//   ....[55]....
        /*0458*/ 	.word	0x00003390
        /*045c*/ 	.word	0x000000ff
        /*0460*/ 	.word	0x000000a0
        /*0464*/ 	.short	0x010a
        /*0466*/ 	.byte	0x13
	.zero		1


	//   ....[56]....
        /*0468*/ 	.word	0x000034d0
        /*046c*/ 	.word	0x000000ff
        /*0470*/ 	.word	0x00000000
        /*0474*/ 	.short	0x010a
        /*0476*/ 	.byte	0x06
	.zero		1


	//   ....[57]....
        /*0478*/ 	.word	0x000035d0
        /*047c*/ 	.word	0x000000ff
        /*0480*/ 	.word	0x00000000
        /*0484*/ 	.short	0x010a
        /*0486*/ 	.byte	0x04
	.zero		1


	//   ....[58]....
        /*0488*/ 	.word	0x000037b0
        /*048c*/ 	.word	0x000000ff
        /*0490*/ 	.word	0x00000000
        /*0494*/ 	.short	0x010a
        /*0496*/ 	.byte	0x04
	.zero		1


	//   ....[59]....
        /*0498*/ 	.word	0x00003840
        /*049c*/ 	.word	0x000000ff
        /*04a0*/ 	.word	0x00000000
        /*04a4*/ 	.short	0x010a
        /*04a6*/ 	.byte	0x05
	.zero		1


	//   ....[60]....
        /*04a8*/ 	.word	0x000038d0
        /*04ac*/ 	.word	0x000000ff
        /*04b0*/ 	.word	0x00000000
        /*04b4*/ 	.short	0x010a
        /*04b6*/ 	.byte	0x05
	.zero		1


	//   ....[61]....
        /*04b8*/ 	.word	0x00003960
        /*04bc*/ 	.word	0x000000ff
        /*04c0*/ 	.word	0x00000000
        /*04c4*/ 	.short	0x010a
        /*04c6*/ 	.byte	0x04
	.zero		1


	//   ....[62]....
        /*04c8*/ 	.word	0x00003e50
        /*04cc*/ 	.word	0x00000008
        /*04d0*/ 	.word	0x00000060
        /*04d4*/ 	.short	0x010a
        /*04d6*/ 	.byte	0xff
	.zero		1


	//   ....[63]....
        /*04d8*/ 	.word	0x00003fc0
        /*04dc*/ 	.word	0x00000000
        /*04e0*/ 	.word	0x00000000
        /*04e4*/ 	.short	0x0101
        /*04e6*/ 	.byte	0xff
	.zero		1


	//   ....[64]....
        /*04e8*/ 	.word	0x00004480
        /*04ec*/ 	.word	0x000000ff
        /*04f0*/ 	.word	0x00000058
        /*04f4*/ 	.short	0x010a
        /*04f6*/ 	.byte	0x11
	.zero		1


	//   ....[65]....
        /*04f8*/ 	.word	0x00004610
        /*04fc*/ 	.word	0x000000ff
        /*0500*/ 	.word	0x00000048
        /*0504*/ 	.short	0x010a
        /*0506*/ 	.byte	0x11
	.zero		1


	//   ....[66]....
        /*0508*/ 	.word	0x00004820
        /*050c*/ 	.word	0x000000ff
        /*0510*/ 	.word	0x00000040
        /*0514*/ 	.short	0x010b
        /*0516*/ 	.byte	0x11
	.zero		1


	//   ....[67]....
        /*0518*/ 	.word	0x00004830
        /*051c*/ 	.word	0x000000ff
        /*0520*/ 	.word	0x00000000
        /*0524*/ 	.short	0x0101
        /*0526*/ 	.byte	0x30
	.zero		1


	//   ....[68]....
        /*0528*/ 	.word	0x00004870
        /*052c*/ 	.word	0x00000000
        /*0530*/ 	.word	0x00000048
        /*0534*/ 	.short	0x010a
        /*0536*/ 	.byte	0xff
	.zero		1


	//   ....[69]....
        /*0538*/ 	.word	0x00004ba0
        /*053c*/ 	.word	0x00000003
        /*0540*/ 	.word	0x00000060
        /*0544*/ 	.short	0x010a
        /*0546*/ 	.byte	0xff
	.zero		1


	//   ....[70]....
        /*0548*/ 	.word	0x00004d20
        /*054c*/ 	.word	0x00000000
        /*0550*/ 	.word	0x00000000
        /*0554*/ 	.short	0x0101
        /*0556*/ 	.byte	0xff
	.zero		1


	//   ....[71]....
        /*0558*/ 	.word	0x00005780
        /*055c*/ 	.word	0x000000ff
        /*0560*/ 	.word	0x00000040
        /*0564*/ 	.short	0x010a
        /*0566*/ 	.byte	0x2c
	.zero		1


	//   ....[72]....
        /*0568*/ 	.word	0x00005790
        /*056c*/ 	.word	0x00000010
        /*0570*/ 	.word	0x00000080
        /*0574*/ 	.short	0x010a
        /*0576*/ 	.byte	0xff
	.zero		1


	//   ....[73]....
        /*0578*/ 	.word	0x00005940
        /*057c*/ 	.word	0x000000ff
        /*0580*/ 	.word	0x00000040
        /*0584*/ 	.short	0x010a
        /*0586*/ 	.byte	0x2c
	.zero		1


	//   ....[74]....
        /*0588*/ 	.word	0x00005a20
        /*058c*/ 	.word	0x000000ff
        /*0590*/ 	.word	0x00000000
        /*0594*/ 	.short	0x0101
        /*0596*/ 	.byte	0x04
	.zero		1


	//   ....[75]....
        /*0598*/ 	.word	0x00005a80
        /*059c*/ 	.word	0x00000010
        /*05a0*/ 	.word	0x00000080
        /*05a4*/ 	.short	0x010a
        /*05a6*/ 	.byte	0xff
	.zero		1


	//   ....[76]....
        /*05a8*/ 	.word	0x00005d40
        /*05ac*/ 	.word	0x000000ff
        /*05b0*/ 	.word	0x00000000
        /*05b4*/ 	.short	0x0101
        /*05b6*/ 	.byte	0x04
	.zero		1


	//   ....[77]....
        /*05b8*/ 	.word	0x00006740
        /*05bc*/ 	.word	0x00000000
        /*05c0*/ 	.word	0x000000d0
        /*05c4*/ 	.short	0x010a
        /*05c6*/ 	.byte	0xff
	.zero		1


	//   ....[78]....
        /*05c8*/ 	.word	0x000067a0
        /*05cc*/ 	.word	0x00000000
        /*05d0*/ 	.word	0x00000020
        /*05d4*/ 	.short	0x010a
        /*05d6*/ 	.byte	0xff
	.zero		1


	//   ....[79]....
        /*05d8*/ 	.word	0x00006800
        /*05dc*/ 	.word	0x00000000
        /*05e0*/ 	.word	0x00000020
        /*05e4*/ 	.short	0x010a
        /*05e6*/ 	.byte	0xff
	.zero		1


	//   ....[80]....
        /*05e8*/ 	.word	0x00006850
        /*05ec*/ 	.word	0x00000003
        /*05f0*/ 	.word	0x00000060
        /*05f4*/ 	.short	0x010a
        /*05f6*/ 	.byte	0xff
	.zero		1


	//   ....[81]....
        /*05f8*/ 	.word	0x000068b0
        /*05fc*/ 	.word	0x00000000
        /*0600*/ 	.word	0x00000000
        /*0604*/ 	.short	0x010a
        /*0606*/ 	.byte	0xff
	.zero		1


	//   ....[82]....
        /*0608*/ 	.word	0x00006910
        /*060c*/ 	.word	0x00000000
        /*0610*/ 	.word	0x00000000
        /*0614*/ 	.short	0x010a
        /*0616*/ 	.byte	0xff
	.zero		1


	//   ....[83]....
        /*0618*/ 	.word	0x00006970
        /*061c*/ 	.word	0x00000000
        /*0620*/ 	.word	0x00000000
        /*0624*/ 	.short	0x010a
        /*0626*/ 	.byte	0xff
	.zero		1


	//   ....[84]....
        /*0628*/ 	.word	0x000069c0
        /*062c*/ 	.word	0x00000002
        /*0630*/ 	.word	0x000000c0
        /*0634*/ 	.short	0x010a
        /*0636*/ 	.byte	0xff
	.zero		1


	//   ....[85]....
        /*0638*/ 	.word	0x00006a20
        /*063c*/ 	.word	0x00000002
        /*0640*/ 	.word	0x00000070
        /*0644*/ 	.short	0x010a
        /*0646*/ 	.byte	0xff
	.zero		1


	//   ....[86]....
        /*0648*/ 	.word	0x00006a70
        /*064c*/ 	.word	0x00000002
        /*0650*/ 	.word	0x00000060
        /*0654*/ 	.short	0x010a
        /*0656*/ 	.byte	0xff
	.zero		1


	//   ....[87]....
        /*0658*/ 	.word	0x00006ad0
        /*065c*/ 	.word	0x00000000
        /*0660*/ 	.word	0x00000070
        /*0664*/ 	.short	0x010a
        /*0666*/ 	.byte	0xff
	.zero		1


	//   ....[88]....
        /*0668*/ 	.word	0x00006b20
        /*066c*/ 	.word	0x00000000
        /*0670*/ 	.word	0x00000060
        /*0674*/ 	.short	0x010a
        /*0676*/ 	.byte	0xff
	.zero		1


	//   ....[89]....
        /*0678*/ 	.word	0x00006b80
        /*067c*/ 	.word	0x00000002
        /*0680*/ 	.word	0x000000a0
        /*0684*/ 	.short	0x010a
        /*0686*/ 	.byte	0xff
	.zero		1


	//   ....[90]....
        /*0688*/ 	.word	0x00006be0
        /*068c*/ 	.word	0x00000000
        /*0690*/ 	.word	0x00000000
        /*0694*/ 	.short	0x010a
        /*0696*/ 	.byte	0xff
	.zero		1


	//   ....[91]....
        /*0698*/ 	.word	0x00006c40
        /*069c*/ 	.word	0x00000000
        /*06a0*/ 	.word	0x00000000
        /*06a4*/ 	.short	0x010a
        /*06a6*/ 	.byte	0xff
	.zero		1


	//   ....[92]....
        /*06a8*/ 	.word	0x00006ca0
        /*06ac*/ 	.word	0x00000000
        /*06b0*/ 	.word	0x00000000
        /*06b4*/ 	.short	0x010a
        /*06b6*/ 	.byte	0xff
	.zero		1


	//   ....[93]....
        /*06b8*/ 	.word	0x00006d00
        /*06bc*/ 	.word	0x00000000
        /*06c0*/ 	.word	0x00000000
        /*06c4*/ 	.short	0x010a
        /*06c6*/ 	.byte	0xff
	.zero		1


	//   ....[94]....
        /*06c8*/ 	.word	0x00006d60
        /*06cc*/ 	.word	0x00000000
        /*06d0*/ 	.word	0x00000000
        /*06d4*/ 	.short	0x010a
        /*06d6*/ 	.byte	0xff
	.zero		1


	//   ....[95]....
        /*06d8*/ 	.word	0x00006db0
        /*06dc*/ 	.word	0x00000008
        /*06e0*/ 	.word	0x00000060
        /*06e4*/ 	.short	0x010a
        /*06e6*/ 	.byte	0xff
	.zero		1


	//   ....[96]....
        /*06e8*/ 	.word	0x00006e10
        /*06ec*/ 	.word	0x00000000
        /*06f0*/ 	.word	0x00000058
        /*06f4*/ 	.short	0x010a
        /*06f6*/ 	.byte	0xff
	.zero		1


	//   ....[97]....
        /*06f8*/ 	.word	0x00006e70
        /*06fc*/ 	.word	0x00000000
        /*0700*/ 	.word	0x00000048
        /*0704*/ 	.short	0x010a
        /*0706*/ 	.byte	0xff
	.zero		1


	//   ....[98]....
        /*0708*/ 	.word	0x00006ec0
        /*070c*/ 	.word	0x00000003
        /*0710*/ 	.word	0x00000060
        /*0714*/ 	.short	0x010a
        /*0716*/ 	.byte	0xff
	.zero		1


	//   ....[99]....
        /*0718*/ 	.word	0x00006f20
        /*071c*/ 	.word	0x00000000
        /*0720*/ 	.word	0x00000040
        /*0724*/ 	.short	0x010a
        /*0726*/ 	.byte	0xff
	.zero		1


	//   ....[100]....
        /*0728*/ 	.word	0x00006f70
        /*072c*/ 	.word	0x00000010
        /*0730*/ 	.word	0x00000080
        /*0734*/ 	.short	0x010a
        /*0736*/ 	.byte	0xff
	.zero		1


	//----- nvinfo : EIATTR_NUM_MBARRIERS
	.align		4
.L_47:
        /*0738*/ 	.byte	0x03, 0x38
        /*073a*/ 	.short	0x001c


	//----- nvinfo : EIATTR_EXIT_INSTR_OFFSETS
	.align		4
        /*073c*/ 	.byte	0x04, 0x1c
        /*073e*/ 	.short	(.L_49 - .L_48)


	//   ....[0]....
.L_48:
        /*0740*/ 	.word	0x00002850


	//   ....[1]....
        /*0744*/ 	.word	0x00002d40


	//   ....[2]....
        /*0748*/ 	.word	0x00002da0


	//   ....[3]....
        /*074c*/ 	.word	0x00003bc0


	//   ....[4]....
        /*0750*/ 	.word	0x000048a0


	//   ....[5]....
        /*0754*/ 	.word	0x000048e0


	//   ....[6]....
        /*0758*/ 	.word	0x00006730


	//----- nvinfo : EIATTR_MAX_THREADS
	.align		4
.L_49:
        /*075c*/ 	.byte	0x04, 0x05
        /*075e*/ 	.short	(.L_51 - .L_50)
.L_50:
        /*0760*/ 	.word	0x00000100
        /*0764*/ 	.word	0x00000001
        /*0768*/ 	.word	0x00000001


	//----- nvinfo : EIATTR_CRS_STACK_SIZE
	.align		4
.L_51:
        /*076c*/ 	.byte	0x04, 0x1e
        /*076e*/ 	.short	(.L_53 - .L_52)
.L_52:
        /*0770*/ 	.word	0x00000000


	//----- nvinfo : EIATTR_CBANK_PARAM_SIZE
	.align		4
.L_53:
        /*0774*/ 	.byte	0x03, 0x19
        /*0776*/ 	.short	0x0800


	//----- nvinfo : EIATTR_PARAM_CBANK
	.align		4
        /*0778*/ 	.byte	0x04, 0x0a
        /*077a*/ 	.short	(.L_55 - .L_54)
	.align		4
.L_54:
        /*077c*/ 	.word	index@(.nv.constant0._ZN7cutlass13device_kernelINS_4gemm6kernel13GemmUniversalIN4cute5tupleIJiiiiEEENS1_10collective13CollectiveMmaINS1_35MainloopSm100TmaUmmaWarpSpecializedILi4ELi2ELi4ENS5_IJNS4_1CILi2EEENSA_ILi1EEESC_EEEEENS5_IJNSA_ILi64EEESF_NSA_ILi32EEEEEEaNS5_IJlSC_lEEEaSI_NS4_8TiledMMAINS4_8MMA_AtomIJNS4_15SM100_MMA_S8_SSIaaiLi64ELi64ELNS4_4UMMA5MajorE0ELSN_0ELNSM_8SaturateE0EEEEEENS4_6LayoutINS5_IJSC_SC_SC_EEENS5_IJNSA_ILi0EEEST_ST_EEEEENS5_IJNS4_10UnderscoreESW_SW_EEEEENS4_13SM90_TMA_LOADENS4_14ComposedLayoutINS4_7SwizzleILi1ELi4ELi3EEENS4_18smem_ptr_flag_bitsILi8EEENSR_INS5_IJNSA_ILi8EEESG_EEENS5_IJSG_SC_EEEEEEEvNS4_8identityENS4_23SM90_TMA_LOAD_MULTICASTES19_vS1A_EENS_8epilogue10collective18CollectiveEpilogueINS1D_23Sm100TmaWarpSpecializedILi1ELi1ELi32ELb0ELb0EEEJSH_NS5_IJNSR_ISF_SC_EES1I_EEEaSI_aSI_NS1D_6fusion15FusionCallbacksIS1H_NS1K_17LinearCombinationIaiaiLNS_15FloatRoundStyleE2EEESH_S1J_JEEENS4_5SM1004TMEM4LOAD26SM100_TMEM_LOAD_16dp32b32xESZ_NS10_INS11_ILi2ELi4ELi3EEES14_NSR_INS5_IJS15_SF_EEENS5_IJSF_SC_EEEEEEENS4_39AutoVectorizingCopyWithAssumedAlignmentILi128EEENS4_14SM90_TMA_STOREES1Y_S20_S20_EEEvvEEEEvNT_6ParamsE)
        /*0780*/ 	.short	0x0380
        /*0782*/ 	.short	0x0800


	//----- nvinfo : EIATTR_SW_WAR
	.align		4
.L_55:
        /*0784*/ 	.byte	0x04, 0x36
        /*0786*/ 	.short	(.L_57 - .L_56)
.L_56:
        /*0788*/ 	.word	0x00000008
.L_57:


//--------------------- .nv.callgraph             --------------------------
	.section	.nv.callgraph,"",@"SHT_CUDA_CALLGRAPH"
	.align	4
	.sectionentsize	8
	.align		4
        /*0000*/ 	.word	0x00000000
	.align		4
        /*0004*/ 	.word	0xffffffff
	.align		4
        /*0008*/ 	.word	index@(_ZN7cutlass13device_kernelINS_4gemm6kernel13GemmUniversalIN4cute5tupleIJiiiiEEENS1_10collective13CollectiveMmaINS1_35MainloopSm100TmaUmmaWarpSpecializedILi4ELi2ELi4ENS5_IJNS4_1CILi2EEENSA_ILi1EEESC_EEEEENS5_IJNSA_ILi64EEESF_NSA_ILi32EEEEEEaNS5_IJlSC_lEEEaSI_NS4_8TiledMMAINS4_8MMA_AtomIJNS4_15SM100_MMA_S8_SSIaaiLi64ELi64ELNS4_4UMMA5MajorE0ELSN_0ELNSM_8SaturateE0EEEEEENS4_6LayoutINS5_IJSC_SC_SC_EEENS5_IJNSA_ILi0EEEST_ST_EEEEENS5_IJNS4_10UnderscoreESW_SW_EEEEENS4_13SM90_TMA_LOADENS4_14ComposedLayoutINS4_7SwizzleILi1ELi4ELi3EEENS4_18smem_ptr_flag_bitsILi8EEENSR_INS5_IJNSA_ILi8EEESG_EEENS5_IJSG_SC_EEEEEEEvNS4_8identityENS4_23SM90_TMA_LOAD_MULTICASTES19_vS1A_EENS_8epilogue10collective18CollectiveEpilogueINS1D_23Sm100TmaWarpSpecializedILi1ELi1ELi32ELb0ELb0EEEJSH_NS5_IJNSR_ISF_SC_EES1I_EEEaSI_aSI_NS1D_6fusion15FusionCallbacksIS1H_NS1K_17LinearCombinationIaiaiLNS_15FloatRoundStyleE2EEESH_S1J_JEEENS4_5SM1004TMEM4LOAD26SM100_TMEM_LOAD_16dp32b32xESZ_NS10_INS11_ILi2ELi4ELi3EEES14_NSR_INS5_IJS15_SF_EEENS5_IJSF_SC_EEEEEEENS4_39AutoVectorizingCopyWithAssumedAlignmentILi128EEENS4_14SM90_TMA_STOREES1Y_S20_S20_EEEvvEEEEvNT_6ParamsE)
	.align		4
        /*000c*/ 	.word	index@(__assertfail)
	.align		4
        /*0010*/ 	.word	0x00000000
	.align		4
        /*0014*/ 	.word	0xfffffffe
	.align		4
        /*0018*/ 	.word	0x00000000
	.align		4
        /*001c*/ 	.word	0xfffffffd
	.align		4
        /*0020*/ 	.word	0x00000000
	.align		4
        /*0024*/ 	.word	0xfffffffc


//--------------------- .nv.constant4             --------------------------
	.section	.nv.constant4,"a",@progbits
	.align	8
	.align		8
.nv.constant4:
        /*0000*/ 	.dword	__assertfail
	.align		8
        /*0008*/ 	.dword	__unnamed_1
	.align		8
        /*0010*/ 	.dword	__unnamed_2
	.align		8
        /*0018*/ 	.dword	_ZN40_INTERNAL_1dc12613_4_k_cu_dde1bdbe_102634cuda3std3__45__cpo5beginE
	.align		8
        /*0020*/ 	.dword	_ZN40_INTERNAL_1dc12613_4_k_cu_dde1bdbe_102634cuda3std3__45__cpo3endE
	.align		8
        /*0028*/ 	.dword	_ZN40_INTERNAL_1dc12613_4_k_cu_dde1bdbe_102634cuda3std3__45__cpo6cbeginE
	.align		8
        /*0030*/ 	.dword	_ZN40_INTERNAL_1dc12613_4_k_cu_dde1bdbe_102634cuda3std3__45__cpo4cendE
	.align		8
        /*0038*/ 	.dword	_ZN40_INTERNAL_1dc12613_4_k_cu_dde1bdbe_102634cuda3std3__442_GLOBAL__N__1dc12613_4_k_cu_dde1bdbe_102636ignoreE
	.align		8
        /*0040*/ 	.dword	_ZN40_INTERNAL_1dc12613_4_k_cu_dde1bdbe_102634cuda3std3__419piecewise_constructE
	.align		8
        /*0048*/ 	.dword	_ZN40_INTERNAL_1dc12613_4_k_cu_dde1bdbe_102634cuda3std3__48in_placeE
	.align		8
        /*0050*/ 	.dword	_ZN40_INTERNAL_1dc12613_4_k_cu_dde1bdbe_102634cuda3std6ranges3__45__cpo4swapE
	.align		8
        /*0058*/ 	.dword	_ZN40_INTERNAL_1dc12613_4_k_cu_dde1bdbe_102634cuda3std6ranges3__45__cpo9iter_moveE
	.align		8
        /*0060*/ 	.dword	_ZN40_INTERNAL_1dc12613_4_k_cu_dde1bdbe_102634cute7productE
	.align		8
        /*0068*/ 	.dword	_ZN40_INTERNAL_1dc12613_4_k_cu_dde1bdbe_102634cute1_E
	.align		8
        /*0070*/ 	.dword	$str$25
	.align		8
        /*0078*/ 	.dword	$str$26
	.align		8
        /*0080*/ 	.dword	$str$27
	.align		8
        /*0088*/ 	.dword	$str$28


//--------------------- .text._ZN7cutlass13device_kernelINS_4gemm6kernel13GemmUniversalIN4cute5tupleIJiiiiEEENS1_10collective13CollectiveMmaINS1_35MainloopSm100TmaUmmaWarpSpecializedILi4ELi2ELi4ENS5_IJNS4_1CILi2EEENSA_ILi1EEESC_EEEEENS5_IJNSA_ILi64EEESF_NSA_ILi32EEEEEEaNS5_IJlSC_lEEEaSI_NS4_8TiledMMAINS4_8MMA_AtomIJNS4_15SM100_MMA_S8_SSIaaiLi64ELi64ELNS4_4UMMA5MajorE0ELSN_0ELNSM_8SaturateE0EEEEEENS4_6LayoutINS5_IJSC_SC_SC_EEENS5_IJNSA_ILi0EEEST_ST_EEEEENS5_IJNS4_10UnderscoreESW_SW_EEEEENS4_13SM90_TMA_LOADENS4_14ComposedLayoutINS4_7SwizzleILi1ELi4ELi3EEENS4_18smem_ptr_flag_bitsILi8EEENSR_INS5_IJNSA_ILi8EEESG_EEENS5_IJSG_SC_EEEEEEEvNS4_8identityENS4_23SM90_TMA_LOAD_MULTICASTES19_vS1A_EENS_8epilogue10collective18CollectiveEpilogueINS1D_23Sm100TmaWarpSpecializedILi1ELi1ELi32ELb0ELb0EEEJSH_NS5_IJNSR_ISF_SC_EES1I_EEEaSI_aSI_NS1D_6fusion15FusionCallbacksIS1H_NS1K_17LinearCombinationIaiaiLNS_15FloatRoundStyleE2EEESH_S1J_JEEENS4_5SM1004TMEM4LOAD26SM100_TMEM_LOAD_16dp32b32xESZ_NS10_INS11_ILi2ELi4ELi3EEES14_NSR_INS5_IJS15_SF_EEENS5_IJSF_SC_EEEEEEENS4_39AutoVectorizingCopyWithAssumedAlignmentILi128EEENS4_14SM90_TMA_STOREES1Y_S20_S20_EEEvvEEEEvNT_6ParamsE --------------------------
	.section	.text._ZN7cutlass13device_kernelINS_4gemm6kernel13GemmUniversalIN4cute5tupleIJiiiiEEENS1_10collective13CollectiveMmaINS1_35MainloopSm100TmaUmmaWarpSpecializedILi4ELi2ELi4ENS5_IJNS4_1CILi2EEENSA_ILi1EEESC_EEEEENS5_IJNSA_ILi64EEESF_NSA_ILi32EEEEEEaNS5_IJlSC_lEEEaSI_NS4_8TiledMMAINS4_8MMA_AtomIJNS4_15SM100_MMA_S8_SSIaaiLi64ELi64ELNS4_4UMMA5MajorE0ELSN_0ELNSM_8SaturateE0EEEEEENS4_6LayoutINS5_IJSC_SC_SC_EEENS5_IJNSA_ILi0EEEST_ST_EEEEENS5_IJNS4_10UnderscoreESW_SW_EEEEENS4_13SM90_TMA_LOADENS4_14ComposedLayoutINS4_7SwizzleILi1ELi4ELi3EEENS4_18smem_ptr_flag_bitsILi8EEENSR_INS5_IJNSA_ILi8EEESG_EEENS5_IJSG_SC_EEEEEEEvNS4_8identityENS4_23SM90_TMA_LOAD_MULTICASTES19_vS1A_EENS_8epilogue10collective18CollectiveEpilogueINS1D_23Sm100TmaWarpSpecializedILi1ELi1ELi32ELb0ELb0EEEJSH_NS5_IJNSR_ISF_SC_EES1I_EEEaSI_aSI_NS1D_6fusion15FusionCallbacksIS1H_NS1K_17LinearCombinationIaiaiLNS_15FloatRoundStyleE2EEESH_S1J_JEEENS4_5SM1004TMEM4LOAD26SM100_TMEM_LOAD_16dp32b32xESZ_NS10_INS11_ILi2ELi4ELi3EEES14_NSR_INS5_IJS15_SF_EEENS5_IJSF_SC_EEEEEEENS4_39AutoVectorizingCopyWithAssumedAlignmentILi128EEENS4_14SM90_TMA_STOREES1Y_S20_S20_EEEvvEEEEvNT_6ParamsE,"ax",@progbits
	.align	128
.text._ZN7cutlass13device_kernelINS_4gemm6kernel13GemmUniversalIN4cute5tupleIJiiiiEEENS1_10collective13CollectiveMmaINS1_35MainloopSm100TmaUmmaWarpSpecializedILi4ELi2ELi4ENS5_IJNS4_1CILi2EEENSA_ILi1EEESC_EEEEENS5_IJNSA_ILi64EEESF_NSA_ILi32EEEEEEaNS5_IJlSC_lEEEaSI_NS4_8TiledMMAINS4_8MMA_AtomIJNS4_15SM100_MMA_S8_SSIaaiLi64ELi64ELNS4_4UMMA5MajorE0ELSN_0ELNSM_8SaturateE0EEEEEENS4_6LayoutINS5_IJSC_SC_SC_EEENS5_IJNSA_ILi0EEEST_ST_EEEEENS5_IJNS4_10UnderscoreESW_SW_EEEEENS4_13SM90_TMA_LOADENS4_14ComposedLayoutINS4_7SwizzleILi1ELi4ELi3EEENS4_18smem_ptr_flag_bitsILi8EEENSR_INS5_IJNSA_ILi8EEESG_EEENS5_IJSG_SC_EEEEEEEvNS4_8identityENS4_23SM90_TMA_LOAD_MULTICASTES19_vS1A_EENS_8epilogue10collective18CollectiveEpilogueINS1D_23Sm100TmaWarpSpecializedILi1ELi1ELi32ELb0ELb0EEEJSH_NS5_IJNSR_ISF_SC_EES1I_EEEaSI_aSI_NS1D_6fusion15FusionCallbacksIS1H_NS1K_17LinearCombinationIaiaiLNS_15FloatRoundStyleE2EEESH_S1J_JEEENS4_5SM1004TMEM4LOAD26SM100_TMEM_LOAD_16dp32b32xESZ_NS10_INS11_ILi2ELi4ELi3EEES14_NSR_INS5_IJS15_SF_EEENS5_IJSF_SC_EEEEEEENS4_39AutoVectorizingCopyWithAssumedAlignmentILi128EEENS4_14SM90_TMA_STOREES1Y_S20_S20_EEEvvEEEEvNT_6ParamsE:
        .type           _ZN7cutlass13device_kernelINS_4gemm6kernel13GemmUniversalIN4cute5tupleIJiiiiEEENS1_10collective13CollectiveMmaINS1_35MainloopSm100TmaUmmaWarpSpecializedILi4ELi2ELi4ENS5_IJNS4_1CILi2EEENSA_ILi1EEESC_EEEEENS5_IJNSA_ILi64EEESF_NSA_ILi32EEEEEEaNS5_IJlSC_lEEEaSI_NS4_8TiledMMAINS4_8MMA_AtomIJNS4_15SM100_MMA_S8_SSIaaiLi64ELi64ELNS4_4UMMA5MajorE0ELSN_0ELNSM_8SaturateE0EEEEEENS4_6LayoutINS5_IJSC_SC_SC_EEENS5_IJNSA_ILi0EEEST_ST_EEEEENS5_IJNS4_10UnderscoreESW_SW_EEEEENS4_13SM90_TMA_LOADENS4_14ComposedLayoutINS4_7SwizzleILi1ELi4ELi3EEENS4_18smem_ptr_flag_bitsILi8EEENSR_INS5_IJNSA_ILi8EEESG_EEENS5_IJSG_SC_EEEEEEEvNS4_8identityENS4_23SM90_TMA_LOAD_MULTICASTES19_vS1A_EENS_8epilogue10collective18CollectiveEpilogueINS1D_23Sm100TmaWarpSpecializedILi1ELi1ELi32ELb0ELb0EEEJSH_NS5_IJNSR_ISF_SC_EES1I_EEEaSI_aSI_NS1D_6fusion15FusionCallbacksIS1H_NS1K_17LinearCombinationIaiaiLNS_15FloatRoundStyleE2EEESH_S1J_JEEENS4_5SM1004TMEM4LOAD26SM100_TMEM_LOAD_16dp32b32xESZ_NS10_INS11_ILi2ELi4ELi3EEES14_NSR_INS5_IJS15_SF_EEENS5_IJSF_SC_EEEEEEENS4_39AutoVectorizingCopyWithAssumedAlignmentILi128EEENS4_14SM90_TMA_STOREES1Y_S20_S20_EEEvvEEEEvNT_6ParamsE,@function
        .size           _ZN7cutlass13device_kernelINS_4gemm6kernel13GemmUniversalIN4cute5tupleIJiiiiEEENS1_10collective13CollectiveMmaINS1_35MainloopSm100TmaUmmaWarpSpecializedILi4ELi2ELi4ENS5_IJNS4_1CILi2EEENSA_ILi1EEESC_EEEEENS5_IJNSA_ILi64EEESF_NSA_ILi32EEEEEEaNS5_IJlSC_lEEEaSI_NS4_8TiledMMAINS4_8MMA_AtomIJNS4_15SM100_MMA_S8_SSIaaiLi64ELi64ELNS4_4UMMA5MajorE0ELSN_0ELNSM_8SaturateE0EEEEEENS4_6LayoutINS5_IJSC_SC_SC_EEENS5_IJNSA_ILi0EEEST_ST_EEEEENS5_IJNS4_10UnderscoreESW_SW_EEEEENS4_13SM90_TMA_LOADENS4_14ComposedLayoutINS4_7SwizzleILi1ELi4ELi3EEENS4_18smem_ptr_flag_bitsILi8EEENSR_INS5_IJNSA_ILi8EEESG_EEENS5_IJSG_SC_EEEEEEEvNS4_8identityENS4_23SM90_TMA_LOAD_MULTICASTES19_vS1A_EENS_8epilogue10collective18CollectiveEpilogueINS1D_23Sm100TmaWarpSpecializedILi1ELi1ELi32ELb0ELb0EEEJSH_NS5_IJNSR_ISF_SC_EES1I_EEEaSI_aSI_NS1D_6fusion15FusionCallbacksIS1H_NS1K_17LinearCombinationIaiaiLNS_15FloatRoundStyleE2EEESH_S1J_JEEENS4_5SM1004TMEM4LOAD26SM100_TMEM_LOAD_16dp32b32xESZ_NS10_INS11_ILi2ELi4ELi3EEES14_NSR_INS5_IJS15_SF_EEENS5_IJSF_SC_EEEEEEENS4_39AutoVectorizingCopyWithAssumedAlignmentILi128EEENS4_14SM90_TMA_STOREES1Y_S20_S20_EEEvvEEEEvNT_6ParamsE,(.L_x_135 - _ZN7cutlass13device_kernelINS_4gemm6kernel13GemmUniversalIN4cute5tupleIJiiiiEEENS1_10collective13CollectiveMmaINS1_35MainloopSm100TmaUmmaWarpSpecializedILi4ELi2ELi4ENS5_IJNS4_1CILi2EEENSA_ILi1EEESC_EEEEENS5_IJNSA_ILi64EEESF_NSA_ILi32EEEEEEaNS5_IJlSC_lEEEaSI_NS4_8TiledMMAINS4_8MMA_AtomIJNS4_15SM100_MMA_S8_SSIaaiLi64ELi64ELNS4_4UMMA5MajorE0ELSN_0ELNSM_8SaturateE0EEEEEENS4_6LayoutINS5_IJSC_SC_SC_EEENS5_IJNSA_ILi0EEEST_ST_EEEEENS5_IJNS4_10UnderscoreESW_SW_EEEEENS4_13SM90_TMA_LOADENS4_14ComposedLayoutINS4_7SwizzleILi1ELi4ELi3EEENS4_18smem_ptr_flag_bitsILi8EEENSR_INS5_IJNSA_ILi8EEESG_EEENS5_IJSG_SC_EEEEEEEvNS4_8identityENS4_23SM90_TMA_LOAD_MULTICASTES19_vS1A_EENS_8epilogue10collective18CollectiveEpilogueINS1D_23Sm100TmaWarpSpecializedILi1ELi1ELi32ELb0ELb0EEEJSH_NS5_IJNSR_ISF_SC_EES1I_EEEaSI_aSI_NS1D_6fusion15FusionCallbacksIS1H_NS1K_17LinearCombinationIaiaiLNS_15FloatRoundStyleE2EEESH_S1J_JEEENS4_5SM1004TMEM4LOAD26SM100_TMEM_LOAD_16dp32b32xESZ_NS10_INS11_ILi2ELi4ELi3EEES14_NSR_INS5_IJS15_SF_EEENS5_IJSF_SC_EEEEEEENS4_39AutoVectorizingCopyWithAssumedAlignmentILi128EEENS4_14SM90_TMA_STOREES1Y_S20_S20_EEEvvEEEEvNT_6ParamsE)
        .other          _ZN7cutlass13device_kernelINS_4gemm6kernel13GemmUniversalIN4cute5tupleIJiiiiEEENS1_10collective13CollectiveMmaINS1_35MainloopSm100TmaUmmaWarpSpecializedILi4ELi2ELi4ENS5_IJNS4_1CILi2EEENSA_ILi1EEESC_EEEEENS5_IJNSA_ILi64EEESF_NSA_ILi32EEEEEEaNS5_IJlSC_lEEEaSI_NS4_8TiledMMAINS4_8MMA_AtomIJNS4_15SM100_MMA_S8_SSIaaiLi64ELi64ELNS4_4UMMA5MajorE0ELSN_0ELNSM_8SaturateE0EEEEEENS4_6LayoutINS5_IJSC_SC_SC_EEENS5_IJNSA_ILi0EEEST_ST_EEEEENS5_IJNS4_10UnderscoreESW_SW_EEEEENS4_13SM90_TMA_LOADENS4_14ComposedLayoutINS4_7SwizzleILi1ELi4ELi3EEENS4_18smem_ptr_flag_bitsILi8EEENSR_INS5_IJNSA_ILi8EEESG_EEENS5_IJSG_SC_EEEEEEEvNS4_8identityENS4_23SM90_TMA_LOAD_MULTICASTES19_vS1A_EENS_8epilogue10collective18CollectiveEpilogueINS1D_23Sm100TmaWarpSpecializedILi1ELi1ELi32ELb0ELb0EEEJSH_NS5_IJNSR_ISF_SC_EES1I_EEEaSI_aSI_NS1D_6fusion15FusionCallbacksIS1H_NS1K_17LinearCombinationIaiaiLNS_15FloatRoundStyleE2EEESH_S1J_JEEENS4_5SM1004TMEM4LOAD26SM100_TMEM_LOAD_16dp32b32xESZ_NS10_INS11_ILi2ELi4ELi3EEES14_NSR_INS5_IJS15_SF_EEENS5_IJSF_SC_EEEEEEENS4_39AutoVectorizingCopyWithAssumedAlignmentILi128EEENS4_14SM90_TMA_STOREES1Y_S20_S20_EEEvvEEEEvNT_6ParamsE,@"STO_CUDA_ENTRY STV_DEFAULT"
_ZN7cutlass13device_kernelINS_4gemm6kernel13GemmUniversalIN4cute5tupleIJiiiiEEENS1_10collective13CollectiveMmaINS1_35MainloopSm100TmaUmmaWarpSpecializedILi4ELi2ELi4ENS5_IJNS4_1CILi2EEENSA_ILi1EEESC_EEEEENS5_IJNSA_ILi64EEESF_NSA_ILi32EEEEEEaNS5_IJlSC_lEEEaSI_NS4_8TiledMMAINS4_8MMA_AtomIJNS4_15SM100_MMA_S8_SSIaaiLi64ELi64ELNS4_4UMMA5MajorE0ELSN_0ELNSM_8SaturateE0EEEEEENS4_6LayoutINS5_IJSC_SC_SC_EEENS5_IJNSA_ILi0EEEST_ST_EEEEENS5_IJNS4_10UnderscoreESW_SW_EEEEENS4_13SM90_TMA_LOADENS4_14ComposedLayoutINS4_7SwizzleILi1ELi4ELi3EEENS4_18smem_ptr_flag_bitsILi8EEENSR_INS5_IJNSA_ILi8EEESG_EEENS5_IJSG_SC_EEEEEEEvNS4_8identityENS4_23SM90_TMA_LOAD_MULTICASTES19_vS1A_EENS_8epilogue10collective18CollectiveEpilogueINS1D_23Sm100TmaWarpSpecializedILi1ELi1ELi32ELb0ELb0EEEJSH_NS5_IJNSR_ISF_SC_EES1I_EEEaSI_aSI_NS1D_6fusion15FusionCallbacksIS1H_NS1K_17LinearCombinationIaiaiLNS_15FloatRoundStyleE2EEESH_S1J_JEEENS4_5SM1004TMEM4LOAD26SM100_TMEM_LOAD_16dp32b32xESZ_NS10_INS11_ILi2ELi4ELi3EEES14_NSR_INS5_IJS15_SF_EEENS5_IJSF_SC_EEEEEEENS4_39AutoVectorizingCopyWithAssumedAlignmentILi128EEENS4_14SM90_TMA_STOREES1Y_S20_S20_EEEvvEEEEvNT_6ParamsE:
[----:B------:R-:W1:Y:S01]  /*0000*/  LDC R1, c[0x0][0x37c] ;  /* 0x0000df00ff017b82 */ /* 0x000e620000000800 */
[----:B------:R-:W2:Y:S01]  /*0010*/  S2R R69, SR_TID.X ;  /* 0x0000000000457919 */ /* 0x000ea20000002100 */
[----:B------:R-:W3:Y:S01]  /*0020*/  LDCU.64 UR8, c[0x0][0x890] ;  /* 0x00011200ff0877ac */ /* 0x000ee20008000a00 */
[----:B------:R-:W-:Y:S02]  /*0030*/  PRMT R80, RZ, 0x7610, R80 ;  /* 0x00007610ff507816 */ /* 0x000fe40000000050 */
[----:B------:R-:W-:Y:S01]  /*0040*/  ELECT P3, URZ, PT ;  /* 0x0000000000ff782f */ /* 0x000fe20003860000 */
[----:B---3--:R-:W-:-:S04]  /*0050*/  UISETP.NE.U32.AND UP0, UPT, UR8, URZ, UPT ;  /* 0x000000ff0800728c */ /* 0x008fc8000bf05070 */
[----:B------:R-:W-:Y:S01]  /*0060*/  UISETP.NE.AND.EX UP0, UPT, UR9, URZ, UPT, UP0 ;  /* 0x000000ff0900728c */ /* 0x000fe2000bf05300 */
[----:B--2---:R-:W-:-:S05]  /*0070*/  SHF.R.U32.HI R81, RZ, 0x5, R69 ;  /* 0x00000005ff517819 */ /* 0x004fca0000011645 */
[----:B------:R-:W2:Y:S02]  /*0080*/  SHFL.IDX PT, R0, R81, RZ, 0x1f ;  /* 0x00001fff51007589 */ /* 0x000ea400000e0000 */
[----:B--2---:R-:W-:Y:S01]  /*0090*/  R2UR UR18, R0 ;  /* 0x00000000001272ca */ /* 0x004fe200000e0000 */
[----:B-1----:R-:W-:-:S14]  /*00a0*/  BRA.U UP0, `(.L_x_0) ;  /* 0x0000000100307547 */ /* 0x002fdc000b800000 */
[----:B------:R-:W1:Y:S02]  /*00b0*/  LDCU.64 UR4, c[0x0][0x888] ;  /* 0x00011100ff0477ac */ /* 0x000e640008000a00 */
[----:B-1----:R-:W-:-:S04]  /*00c0*/  UISETP.NE.U32.AND UP0, UPT, UR4, URZ, UPT ;  /* 0x000000ff0400728c */ /* 0x002fc8000bf05070 */
[----:B------:R-:W-:-:S09]  /*00d0*/  UISETP.NE.AND.EX UP0, UPT, UR5, URZ, UPT, UP0 ;  /* 0x000000ff0500728c */ /* 0x000fd2000bf05300 */
[----:B------:R-:W-:Y:S05]  /*00e0*/  BRA.U !UP0, `(.L_x_1) ;  /* 0x0000000108147547 */ /* 0x000fea000b800000 */
[----:B------:R-:W1:Y:S01]  /*00f0*/  LDC.64 R2, c[0x0][0x888] ;  /* 0x00022200ff027b82 */ /* 0x000e620000000a00 */
[----:B------:R-:W1:Y:S02]  /*0100*/  LDCU.64 UR4, c[0x0][0x358] ;  /* 0x00006b00ff0477ac */ /* 0x000e640008000a00 */
[----:B-1----:R1:W5:Y:S01]  /*0110*/  LDG.E R39, desc[UR4][R2.64] ;  /* 0x0000000402277981 */ /* 0x002362000c1e1900 */
[----:B------:R-:W-:Y:S01]  /*0120*/  HFMA2 R80, -RZ, RZ, 0, 5.9604644775390625e-08 ;  /* 0x00000001ff507431 */ /* 0x000fe200000001ff */
[----:B------:R-:W-:Y:S05]  /*0130*/  BRA `(.L_x_0) ;  /* 0x00000000000c7947 */ /* 0x000fea0003800000 */
.L_x_1:
[----:B------:R-:W1:Y:S01]  /*0140*/  LDCU UR4, c[0x0][0x880] ;  /* 0x00011000ff0477ac */ /* 0x000e620008000800 */
[----:B------:R-:W-:Y:S01]  /*0150*/  HFMA2 R80, -RZ, RZ, 0, 5.9604644775390625e-08 ;  /* 0x00000001ff507431 */ /* 0x000fe200000001ff */
[----:B-1----:R-:W-:-:S07]  /*0160*/  MOV R39, UR4 ;  /* 0x0000000400277c02 */ /* 0x002fce0008000f00 */
.L_x_0:
[----:B------:R-:W2:Y:S02]  /*0170*/  LDCU.64 UR4, c[0x0][0x8b0] ;  /* 0x00011600ff0477ac */ /* 0x000ea40008000a00 */
[----:B--2---:R-:W-:-:S04]  /*0180*/  UISETP.NE.U32.AND UP0, UPT, UR4, URZ, UPT ;  /* 0x000000ff0400728c */ /* 0x004fc8000bf05070 */
[----:B------:R-:W-:-:S09]  /*0190*/  UISETP.NE.AND.EX UP0, UPT, UR5, URZ, UPT, UP0 ;  /* 0x000000ff0500728c */ /* 0x000fd2000bf05300 */
[----:B------:R-:W-:Y:S05]  /*01a0*/  BRA.U UP0, `(.L_x_2) ;  /* 0x0000000100287547 */ /* 0x000fea000b800000 */
[----:B------:R-:W2:Y:S02]  /*01b0*/  LDCU.64 UR4, c[0x0][0x8a8] ;  /* 0x00011500ff0477ac */ /* 0x000ea40008000a00 */
[----:B--2---:R-:W-:-:S04]  /*01c0*/  UISETP.NE.U32.AND UP0, UPT, UR4, URZ, UPT ;  /* 0x000000ff0400728c */ /* 0x004fc8000bf05070 */
[----:B------:R-:W-:-:S09]  /*01d0*/  UISETP.NE.AND.EX UP0, UPT, UR5, URZ, UPT, UP0 ;  /* 0x000000ff0500728c */ /* 0x000fd2000bf05300 */
[----:B------:R-:W-:Y:S05]  /*01e0*/  BRA.U !UP0, `(.L_x_3) ;  /* 0x0000000108107547 */ /* 0x000fea000b800000 */
[----:B-1----:R-:W1:Y:S01]  /*01f0*/  LDC.64 R2, c[0x0][0x8a8] ;  /* 0x00022a00ff027b82 */ /* 0x002e620000000a00 */
[----:B------:R-:W1:Y:S02]  /*0200*/  LDCU.64 UR4, c[0x0][0x358] ;  /* 0x00006b00ff0477ac */ /* 0x000e640008000a00 */
[----:B-1----:R2:W5:Y:S01]  /*0210*/  LDG.E R38, desc[UR4][R2.64] ;  /* 0x0000000402267981 */ /* 0x002562000c1e1900 */
[----:B------:R-:W-:Y:S05]  /*0220*/  BRA `(.L_x_2) ;  /* 0x0000000000087947 */ /* 0x000fea0003800000 */
.L_x_3:
[----:B------:R-:W2:Y:S02]  /*0230*/  LDCU UR4, c[0x0][0x8a0] ;  /* 0x00011400ff0477ac */ /* 0x000ea40008000800 */
[----:B--2---:R-:W-:Y:S02]  /*0240*/  MOV R38, UR4 ;  /* 0x0000000400267c02 */ /* 0x004fe40008000f00 */
.L_x_2:
[----:B------:R-:W-:Y:S01]  /*0250*/  IMAD.U32 R0, RZ, RZ, UR18 ;  /* 0x00000012ff007e24 */ /* 0x000fe2000f8e00ff */
[----:B------:R-:W-:Y:S04]  /*0260*/  BSSY.RECONVERGENT B0, `(.L_x_4) ;  /* 0x000000c000007945 */ /* 0x000fe80003800200 */
[C---:B------:R-:W-:Y:S02]  /*0270*/  ISETP.NE.OR P1, PT, R0.reuse, 0x1, !P3 ;  /* 0x000000010000780c */ /* 0x040fe40005f25670 */
[----:B------:R-:W-:-:S11]  /*0280*/  ISETP.NE.OR P0, PT, R0, 0x3, !P3 ;  /* 0x000000030000780c */ /* 0x000fd60005f05670 */
[----:B------:R-:W-:Y:S05]  /*0290*/  @P1 BRA `(.L_x_5) ;  /* 0x0000000000201947 */ /* 0x000fea0003800000 */
[----:B------:R-:W3:Y:S02]  /*02a0*/  LDCU.64 UR4, c[0x0][0x348] ;  /* 0x00006900ff0477ac */ /* 0x000ee40008000a00 */
[----:B---3--:R-:W-:Y:S02]  /*02b0*/  UIADD3 UR6, UP1, UPT, UR4, 0x80, URZ ;  /* 0x0000008004067890 */ /* 0x008fe4000ff3e0ff */
[----:B------:R-:W-:Y:S02]  /*02c0*/  UIADD3 UR4, UP0, UPT, UR4, 0x180, URZ ;  /* 0x0000018004047890 */ /* 0x000fe4000ff1e0ff */
[----:B------:R-:W-:Y:S02]  /*02d0*/  UIADD3.X UR7, UPT, UPT, URZ, UR5, URZ, UP1, !UPT ;  /* 0x00000005ff077290 */ /* 0x000fe40008ffe4ff */
[----:B------:R-:W-:-:S07]  /*02e0*/  UIADD3.X UR5, UPT, UPT, URZ, UR5, URZ, UP0, !UPT ;  /* 0x00000005ff057290 */ /* 0x000fce00087fe4ff */
[----:B------:R3:W-:Y:S02]  /*02f0*/  UTMACCTL.PF [UR6] ;  /* 0x00000000060079b9 */ /* 0x0007e40008040000 */
[----:B------:R3:W-:Y:S02]  /*0300*/  UTMACCTL.PF [UR4] ;  /* 0x00000000040079b9 */ /* 0x0007e40008040000 */
[----:B---3--:R-:W-:Y:S01]  /*0310*/  NOP ;  /* 0x0000000000007918 */ /* 0x008fe20000000000 */
.L_x_5:
[----:B------:R-:W-:Y:S05]  /*0320*/  BSYNC.RECONVERGENT B0 ;  /* 0x0000000000007941 */ /* 0x000fea0003800200 */
.L_x_4:
[----:B------:R-:W-:Y:S04]  /*0330*/  BSSY.RECONVERGENT B0, `(.L_x_6) ;  /* 0x000000a000007945 */ /* 0x000fe80003800200 */
        /* <DEDUP_REMOVED lines=9> */
.L_x_7:
[----:B------:R-:W-:Y:S05]  /*03d0*/  BSYNC.RECONVERGENT B0 ;  /* 0x0000000000007941 */ /* 0x000fea0003800200 */
.L_x_6:
[----:B------:R-:W3:Y:S01]  /*03e0*/  LDCU.64 UR4, c[0x0][0x888] ;  /* 0x00011100ff0477ac */ /* 0x000ee20008000a00 */
[----:B------:R-:W-:Y:S02]  /*03f0*/  UISETP.EQ.U32.AND UP2, UPT, UR8, URZ, UPT ;  /* 0x000000ff0800728c */ /* 0x000fe4000bf42070 */
[----:B------:R-:W-:Y:S02]  /*0400*/  UPLOP3.LUT UP3, UPT, UPT, UPT, UPT, 0x80, 0x8 ;  /* 0x000000000008789c */ /* 0x000fe40003f6f070 */
[----:B---3--:R-:W-:-:S04]  /*0410*/  UISETP.NE.U32.AND UP0, UPT, UR4, URZ, UPT ;  /* 0x000000ff0400728c */ /* 0x008fc8000bf05070 */
[----:B------:R-:W-:-:S04]  /*0420*/  UISETP.NE.AND.EX UP1, UPT, UR5, URZ, UPT, UP0 ;  /* 0x000000ff0500728c */ /* 0x000fc8000bf25300 */
[----:B------:R-:W-:-:S04]  /*0430*/  UISETP.EQ.OR.EX UP4, UPT, UR9, URZ, !UP1, UP2 ;  /* 0x000000ff0900728c */ /* 0x000fc8000cf82720 */
[----:B------:R-:W-:-:S05]  /*0440*/  UP2UR UR61, UPR, URZ, 0x10 ;  /* 0x00000010ff3d7883 */ /* 0x000fca0008000000 */
[----:B------:R-:W-:Y:S07]  /*0450*/  BRA.U !UP4, `(.L_x_8) ;  /* 0x000000010c207547 */ /* 0x000fee000b800000 */
[----:B-----5:R-:W-:Y:S01]  /*0460*/  R2UR UR5, R39 ;  /* 0x00000000270572ca */ /* 0x020fe200000e0000 */
[----:B------:R-:W-:Y:S02]  /*0470*/  UISETP.NE.U32.AND UP2, UPT, UR8, URZ, UPT ;  /* 0x000000ff0800728c */ /* 0x000fe4000bf45070 */
[----:B------:R-:W-:Y:S02]  /*0480*/  USEL UR4, URZ, 0xffffffff, UP1 ;  /* 0xffffffffff047887 */ /* 0x000fe40008800000 */
[----:B------:R-:W-:-:S08]  /*0490*/  UISETP.NE.AND.EX UP2, UPT, UR9, URZ, UPT, UP2 ;  /* 0x000000ff0900728c */ /* 0x000fd0000bf45320 */
[----:B------:R-:W-:-:S04]  /*04a0*/  UISETP.NE.AND UP0, UPT, UR5, URZ, UPT ;  /* 0x000000ff0500728c */ /* 0x000fc8000bf05270 */
[----:B------:R-:W-:-:S04]  /*04b0*/  @!UP2 USEL UR4, URZ, 0xffffffff, UP0 ;  /* 0xffffffffff04a887 */ /* 0x000fc80008000000 */
[----:B------:R-:W-:-:S04]  /*04c0*/  ULOP3.LUT UR4, UR4, 0x1, URZ, 0xc0, !UPT ;  /* 0x0000000104047892 */ /* 0x000fc8000f8ec0ff */
[----:B------:R-:W-:Y:S02]  /*04d0*/  UISETP.NE.U32.AND UP3, UPT, UR4, 0x1, UPT ;  /* 0x000000010400788c */ /* 0x000fe4000bf65070 */
.L_x_8:
[----:B-12---:R-:W1:Y:S01]  /*04e0*/  SHFL.IDX PT, R2, R81, RZ, 0x1f ;  /* 0x00001fff51027589 */ /* 0x006e6200000e0000 */
[----:B------:R-:W-:Y:S01]  /*04f0*/  UISETP.NE.AND UP5, UPT, UR18, 0x2, UPT ;  /* 0x000000021200788c */ /* 0x000fe2000bfa5270 */
[----:B-1----:R-:W-:-:S13]  /*0500*/  ISETP.NE.AND P0, PT, R2, RZ, PT ;  /* 0x000000ff0200720c */ /* 0x002fda0003f05270 */
[----:B------:R-:W-:Y:S05]  /*0510*/  @P0 BRA `(.L_x_9) ;  /* 0x0000000000580947 */ /* 0x000fea0003800000 */
[----:B------:R-:W1:Y:S01]  /*0520*/  S2UR UR4, SR_CgaCtaId ;  /* 0x00000000000479c3 */ /* 0x000e620000008800 */
[----:B------:R-:W-:Y:S01]  /*0530*/  UMOV UR5, 0x400 ;  /* 0x0000040000057882 */ /* 0x000fe20000000000 */
[----:B------:R-:W-:Y:S01]  /*0540*/  UMOV UR8, 0x1 ;  /* 0x0000000100087882 */ /* 0x000fe20000000000 */
[----:B------:R-:W-:Y:S01]  /*0550*/  UMOV UR6, 0x2 ;  /* 0x0000000200067882 */ /* 0x000fe20000000000 */
[----:B------:R-:W-:-:S04]  /*0560*/  UIADD3 UR8, UPT, UPT, -UR8, 0x100000, URZ ;  /* 0x0010000008087890 */ /* 0x000fc8000fffe1ff */
[----:B------:R-:W-:Y:S02]  /*0570*/  USHF.L.U32 UR9, UR8, 0xb, URZ ;  /* 0x0000000b08097899 */ /* 0x000fe400080006ff */
[----:B------:R-:W-:Y:S02]  /*0580*/  USHF.L.U32 UR8, UR8, 0x1, URZ ;  /* 0x0000000108087899 */ /* 0x000fe400080006ff */
[----:B------:R-:W-:-:S04]  /*0590*/  UIADD3 UR6, UPT, UPT, -UR6, 0x100000, URZ ;  /* 0x0010000006067890 */ /* 0x000fc8000fffe1ff */
[----:B------:R-:W-:Y:S02]  /*05a0*/  USHF.L.U32 UR7, UR6, 0xb, URZ ;  /* 0x0000000b06077899 */ /* 0x000fe400080006ff */
[----:B------:R-:W-:Y:S01]  /*05b0*/  USHF.L.U32 UR6, UR6, 0x1, URZ ;  /* 0x0000000106067899 */ /* 0x000fe200080006ff */
[----:B------:R-:W-:Y:S01]  /*05c0*/  ELECT P0, URZ, PT ;  /* 0x0000000000ff782f */ /* 0x000fe20003800000 */
[----:B-1----:R-:W-:Y:S01]  /*05d0*/  ULEA UR4, UR4, UR5, 0x18 ;  /* 0x0000000504047291 */ /* 0x002fe2000f8ec0ff */
[----:B------:R-:W1:Y:S11]  /*05e0*/  FENCE.VIEW.ASYNC.S ;  /* 0x00000000000073c6 */ /* 0x000e760000000000 */
[----:B-1----:R1:W2:Y:S01]  /*05f0*/  SYNCS.EXCH.64 URZ, [UR4], UR8 ;  /* 0x0000000804ff75b2 */ /* 0x0022a20008000100 */
[----:B------:R1:W3:Y:S01]  /*0600*/  SYNCS.EXCH.64 URZ, [UR4+0x20], UR6 ;  /* 0x0000200604ff75b2 */ /* 0x0002e20008000100 */
[----:B------:R1:W4:Y:S01]  /*0610*/  SYNCS.EXCH.64 URZ, [UR4+0x8], UR8 ;  /* 0x0000080804ff75b2 */ /* 0x0003220008000100 */
[----:B------:R1:W1:Y:S01]  /*0620*/  SYNCS.EXCH.64 URZ, [UR4+0x28], UR6 ;  /* 0x0000280604ff75b2 */ /* 0x0002620008000100 */
[----:B------:R1:W1:Y:S01]  /*0630*/  SYNCS.EXCH.64 URZ, [UR4+0x10], UR8 ;  /* 0x0000100804ff75b2 */ /* 0x0002620008000100 */
[----:B------:R1:W1:Y:S01]  /*0640*/  SYNCS.EXCH.64 URZ, [UR4+0x30], UR6 ;  /* 0x0000300604ff75b2 */ /* 0x0002620008000100 */
[----:B------:R1:W1:Y:S01]  /*0650*/  SYNCS.EXCH.64 URZ, [UR4+0x18], UR8 ;  /* 0x0000180804ff75b2 */ /* 0x0002620008000100 */
[----:B------:R1:W1:Y:S01]  /*0660*/  SYNCS.EXCH.64 URZ, [UR4+0x38], UR6 ;  /* 0x0000380604ff75b2 */ /* 0x0002620008000100 */
[----:B------:R-:W-:Y:S01]  /*0670*/  NOP ;  /* 0x0000000000007918 */ /* 0x000fe20000000000 */
.L_x_9:
[----:B------:R-:W2:Y:S01]  /*0680*/  SHFL.IDX PT, R2, R81, RZ, 0x1f ;  /* 0x00001fff51027589 */ /* 0x000ea200000e0000 */
[----:B------:R-:W-:Y:S01]  /*0690*/  NOP ;  /* 0x0000000000007918 */ /* 0x000fe20000000000 */
[----:B--2---:R-:W-:-:S13]  /*06a0*/  ISETP.NE.AND P0, PT, R2, 0x1, PT ;  /* 0x000000010200780c */ /* 0x004fda0003f05270 */
[----:B------:R-:W-:Y:S05]  /*06b0*/  @P0 BRA `(.L_x_10) ;  /* 0x0000000000400947 */ /* 0x000fea0003800000 */
[----:B-1----:R-:W1:Y:S01]  /*06c0*/  S2UR UR4, SR_CgaCtaId ;  /* 0x00000000000479c3 */ /* 0x002e620000008800 */
        /* <DEDUP_REMOVED lines=12> */
[----:B-1----:R2:W1:Y:S01]  /*0790*/  SYNCS.EXCH.64 URZ, [UR4+0x40], UR8 ;  /* 0x0000400804ff75b2 */ /* 0x0024620008000100 */
[----:B------:R2:W1:Y:S02]  /*07a0*/  SYNCS.EXCH.64 URZ, [UR4+0x48], UR6 ;  /* 0x0000480604ff75b2 */ /* 0x0004640008000100 */
[----:B--2---:R-:W-:Y:S01]  /*07b0*/  NOP ;  /* 0x0000000000007918 */ /* 0x004fe20000000000 */
.L_x_10:
[----:B------:R-:W2:Y:S01]  /*07c0*/  SHFL.IDX PT, R2, R81, RZ, 0x1f ;  /* 0x00001fff51027589 */ /* 0x000ea200000e0000 */
[----:B------:R-:W-:Y:S01]  /*07d0*/  NOP ;  /* 0x0000000000007918 */ /* 0x000fe20000000000 */
[----:B--2---:R-:W-:-:S13]  /*07e0*/  ISETP.NE.AND P0, PT, R2, 0x3, PT ;  /* 0x000000030200780c */ /* 0x004fda0003f05270 */
[----:B------:R-:W-:Y:S05]  /*07f0*/  @P0 BRA `(.L_x_11) ;  /* 0x0000000000300947 */ /* 0x000fea0003800000 */
[----:B-1----:R-:W1:Y:S01]  /*0800*/  S2UR UR4, SR_CgaCtaId ;  /* 0x00000000000479c3 */ /* 0x002e620000008800 */
[----:B------:R-:W-:Y:S01]  /*0810*/  UMOV UR6, 0x400 ;  /* 0x0000040000067882 */ /* 0x000fe20000000000 */
[----:B------:R-:W-:Y:S01]  /*0820*/  UMOV UR5, 0x20 ;  /* 0x0000002000057882 */ /* 0x000fe20000000000 */
[----:B------:R-:W-:Y:S01]  /*0830*/  ELECT P0, URZ, PT ;  /* 0x0000000000ff782f */ /* 0x000fe20003800000 */
[----:B-1----:R-:W-:Y:S02]  /*0840*/  ULEA UR6, UR4, UR6, 0x18 ;  /* 0x0000000604067291 */ /* 0x002fe4000f8ec0ff */
[----:B------:R-:W-:-:S04]  /*0850*/  UIADD3 UR4, UPT, UPT, -UR5, 0x100000, URZ ;  /* 0x0010000005047890 */ /* 0x000fc8000fffe1ff */
[----:B------:R-:W-:Y:S02]  /*0860*/  USHF.L.U32 UR5, UR4, 0xb, URZ ;  /* 0x0000000b04057899 */ /* 0x000fe400080006ff */
[----:B------:R-:W-:Y:S01]  /*0870*/  USHF.L.U32 UR4, UR4, 0x1, URZ ;  /* 0x0000000104047899 */ /* 0x000fe200080006ff */
[----:B------:R-:W1:Y:S11]  /*0880*/  FENCE.VIEW.ASYNC.S ;  /* 0x00000000000073c6 */ /* 0x000e760000000000 */
[----:B-1----:R2:W1:Y:S01]  /*0890*/  SYNCS.EXCH.64 URZ, [UR6+0x50], UR4 ;  /* 0x0000500406ff75b2 */ /* 0x0024620008000100 */
[----:B------:R2:W1:Y:S02]  /*08a0*/  SYNCS.EXCH.64 URZ, [UR6+0x58], UR4 ;  /* 0x0000580406ff75b2 */ /* 0x0004640008000100 */
[----:B--2---:R-:W-:Y:S01]  /*08b0*/  NOP ;  /* 0x0000000000007918 */ /* 0x004fe20000000000 */
.L_x_11:
[----:B------:R-:W2:Y:S01]  /*08c0*/  SHFL.IDX PT, R2, R81, RZ, 0x1f ;  /* 0x00001fff51027589 */ /* 0x000ea200000e0000 */
[----:B------:R-:W-:Y:S01]  /*08d0*/  NOP ;  /* 0x0000000000007918 */ /* 0x000fe20000000000 */
[----:B--2---:R-:W-:-:S13]  /*08e0*/  ISETP.NE.AND P0, PT, R2, 0x4, PT ;  /* 0x000000040200780c */ /* 0x004fda0003f05270 */
[----:B------:R-:W-:Y:S05]  /*08f0*/  @P0 BRA `(.L_x_12) ;  /* 0x00000000004c0947 */ /* 0x000fea0003800000 */
[----:B-1----:R-:W1:Y:S01]  /*0900*/  S2UR UR6, SR_CgaCtaId ;  /* 0x00000000000679c3 */ /* 0x002e620000008800 */
[----:B------:R-:W-:Y:S01]  /*0910*/  UMOV UR4, 0x1e0 ;  /* 0x000001e000047882 */ /* 0x000fe20000000000 */
[----:B------:R-:W-:Y:S01]  /*0920*/  UMOV UR5, 0x400 ;  /* 0x0000040000057882 */ /* 0x000fe20000000000 */
[----:B------:R-:W-:Y:S01]  /*0930*/  USEL UR4, UR4, 0x1a0, UP3 ;  /* 0x000001a004047887 */ /* 0x000fe20009800000 */
[----:B------:R-:W-:Y:S01]  /*0940*/  UMOV UR8, 0x1 ;  /* 0x0000000100087882 */ /* 0x000fe20000000000 */
[----:B------:R-:W-:Y:S01]  /*0950*/  ELECT P0, URZ, PT ;  /* 0x0000000000ff782f */ /* 0x000fe20003800000 */
[----:B------:R-:W-:-:S04]  /*0960*/  UIADD3 UR8, UPT, UPT, -UR8, 0x100000, URZ ;  /* 0x0010000008087890 */ /* 0x000fc8000fffe1ff */
[----:B------:R-:W-:Y:S02]  /*0970*/  USHF.L.U32 UR9, UR8, 0xb, URZ ;  /* 0x0000000b08097899 */ /* 0x000fe400080006ff */
[----:B------:R-:W-:Y:S02]  /*0980*/  USHF.L.U32 UR8, UR8, 0x1, URZ ;  /* 0x0000000108087899 */ /* 0x000fe400080006ff */
[----:B-1----:R-:W-:Y:S02]  /*0990*/  ULEA UR6, UR6, UR5, 0x18 ;  /* 0x0000000506067291 */ /* 0x002fe4000f8ec0ff */
[----:B------:R-:W-:-:S04]  /*09a0*/  UIADD3 UR4, UPT, UPT, -UR4, 0x100000, URZ ;  /* 0x0010000004047890 */ /* 0x000fc8000fffe1ff */
[----:B------:R-:W-:Y:S02]  /*09b0*/  USHF.L.U32 UR5, UR4, 0xb, URZ ;  /* 0x0000000b04057899 */ /* 0x000fe400080006ff */
[----:B------:R-:W-:Y:S01]  /*09c0*/  USHF.L.U32 UR4, UR4, 0x1, URZ ;  /* 0x0000000104047899 */ /* 0x000fe200080006ff */
[----:B------:R-:W1:Y:S03]  /*09d0*/  FENCE.VIEW.ASYNC.S ;  /* 0x00000000000073c6 */ /* 0x000e660000000000 */
[----:B-1----:R2:W1:Y:S08]  /*09e0*/  SYNCS.EXCH.64 URZ, [UR6+0x60], UR8 ;  /* 0x0000600806ff75b2 */ /* 0x0024700008000100 */
[----:B------:R2:W1:Y:S01]  /*09f0*/  SYNCS.EXCH.64 URZ, [UR6+0x70], UR4 ;  /* 0x0000700406ff75b2 */ /* 0x0004620008000100 */
[----:B------:R2:W1:Y:S01]  /*0a00*/  SYNCS.EXCH.64 URZ, [UR6+0x68], UR8 ;  /* 0x0000680806ff75b2 */ /* 0x0004620008000100 */
[----:B------:R2:W1:Y:S02]  /*0a10*/  SYNCS.EXCH.64 URZ, [UR6+0x78], UR4 ;  /* 0x0000780406ff75b2 */ /* 0x0004640008000100 */
[----:B--2---:R-:W-:Y:S01]  /*0a20*/  NOP ;  /* 0x0000000000007918 */ /* 0x004fe20000000000 */
.L_x_12:
        /* <DEDUP_REMOVED lines=18> */
[----:B------:R2:W1:Y:S01]  /*0b50*/  SYNCS.EXCH.64 URZ, [UR4+0xa0], UR6 ;  /* 0x0000a00604ff75b2 */ /* 0x0004620008000100 */
[----:B------:R2:W1:Y:S01]  /*0b60*/  SYNCS.EXCH.64 URZ, [UR4+0x88], UR8 ;  /* 0x0000880804ff75b2 */ /* 0x0004620008000100 */
[----:B------:R2:W1:Y:S01]  /*0b70*/  SYNCS.EXCH.64 URZ, [UR4+0xa8], UR6 ;  /* 0x0000a80604ff75b2 */ /* 0x0004620008000100 */
[----:B------:R2:W1:Y:S01]  /*0b80*/  SYNCS.EXCH.64 URZ, [UR4+0x90], UR8 ;  /* 0x0000900804ff75b2 */ /* 0x0004620008000100 */
[----:B------:R2:W1:Y:S01]  /*0b90*/  SYNCS.EXCH.64 URZ, [UR4+0xb0], UR6 ;  /* 0x0000b00604ff75b2 */ /* 0x0004620008000100 */
[----:B------:R2:W1:Y:S01]  /*0ba0*/  SYNCS.EXCH.64 URZ, [UR4+0x98], UR8 ;  /* 0x0000980804ff75b2 */ /* 0x0004620008000100 */
[----:B------:R2:W1:Y:S02]  /*0bb0*/  SYNCS.EXCH.64 URZ, [UR4+0xb8], UR6 ;  /* 0x0000b80604ff75b2 */ /* 0x0004640008000100 */
[----:B--2---:R-:W-:Y:S01]  /*0bc0*/  NOP ;  /* 0x0000000000007918 */ /* 0x004fe20000000000 */
.L_x_13:
[----:B------:R-:W2:Y:S01]  /*0bd0*/  SHFL.IDX PT, R2, R81, RZ, 0x1f ;  /* 0x00001fff51027589 */ /* 0x000ea200000e0000 */
[----:B------:R-:W1:Y:S01]  /*0be0*/  S2UR UR48, SR_CgaCtaId ;  /* 0x00000000003079c3 */ /* 0x000e620000008800 */
[----:B------:R-:W-:Y:S01]  /*0bf0*/  NOP ;  /* 0x0000000000007918 */ /* 0x000fe20000000000 */
[----:B--2---:R-:W-:-:S13]  /*0c00*/  ISETP.NE.AND P0, PT, R2, 0x3, PT ;  /* 0x000000030200780c */ /* 0x004fda0003f05270 */
[----:B-1----:R-:W-:Y:S05]  /*0c10*/  @P0 BRA `(.L_x_14) ;  /* 0x0000000000340947 */ /* 0x002fea0003800000 */
[----:B------:R-:W-:Y:S01]  /*0c20*/  UMOV UR4, 0x400 ;  /* 0x0000040000047882 */ /* 0x000fe20000000000 */
[----:B------:R-:W-:Y:S01]  /*0c30*/  UMOV UR6, 0x20 ;  /* 0x0000002000067882 */ /* 0x000fe20000000000 */
[----:B------:R-:W-:Y:S02]  /*0c40*/  ULEA UR4, UR48, UR4, 0x18 ;  /* 0x0000000430047291 */ /* 0x000fe4000f8ec0ff */
[----:B------:R-:W-:-:S04]  /*0c50*/  UIADD3 UR6, UPT, UPT, -UR6, 0x100000, URZ ;  /* 0x0010000006067890 */ /* 0x000fc8000fffe1ff */
[----:B------:R-:W-:Y:S02]  /*0c60*/  USHF.L.U32 UR7, UR6, 0xb, URZ ;  /* 0x0000000b06077899 */ /* 0x000fe400080006ff */
[----:B------:R-:W-:Y:S01]  /*0c70*/  USHF.L.U32 UR6, UR6, 0x1, URZ ;  /* 0x0000000106067899 */ /* 0x000fe200080006ff */
[----:B------:R-:W-:Y:S01]  /*0c80*/  ELECT P0, URZ, PT ;  /* 0x0000000000ff782f */ /* 0x000fe20003800000 */
[----:B------:R-:W1:Y:S10]  /*0c90*/  FENCE.VIEW.ASYNC.S ;  /* 0x00000000000073c6 */ /* 0x000e740000000000 */
[----:B-1----:R1:W2:Y:S01]  /*0ca0*/  SYNCS.EXCH.64 URZ, [UR4+0xc0], UR6 ;  /* 0x0000c00604ff75b2 */ /* 0x0022a20008000100 */
[----:B------:R1:W1:Y:S01]  /*0cb0*/  SYNCS.EXCH.64 URZ, [UR4+0xd0], UR6 ;  /* 0x0000d00604ff75b2 */ /* 0x0002620008000100 */
[----:B------:R1:W1:Y:S01]  /*0cc0*/  SYNCS.EXCH.64 URZ, [UR4+0xc8], UR6 ;  /* 0x0000c80604ff75b2 */ /* 0x0002620008000100 */
[----:B------:R1:W1:Y:S01]  /*0cd0*/  SYNCS.EXCH.64 URZ, [UR4+0xd8], UR6 ;  /* 0x0000d80604ff75b2 */ /* 0x0002620008000100 */
[----:B------:R-:W-:Y:S01]  /*0ce0*/  NOP ;  /* 0x0000000000007918 */ /* 0x000fe20000000000 */
.L_x_14:
[----:B-1----:R-:W1:Y:S01]  /*0cf0*/  LDCU UR4, c[0x0][0x36c] ;  /* 0x00006d80ff0477ac */ /* 0x002e620008000800 */
[----:B------:R-:W-:Y:S01]  /*0d00*/  ISETP.NE.OR P3, PT, R0, 0x2, !P3 ;  /* 0x000000020000780c */ /* 0x000fe20005f65670 */
[----:B------:R-:W-:Y:S01]  /*0d10*/  NOP ;  /* 0x0000000000007918 */ /* 0x000fe20000000000 */
[----:B------:R-:W-:Y:S01]  /*0d20*/  LOP3.LUT R0, R69, 0x1f, RZ, 0xc0, !PT ;  /* 0x0000001f45007812 */ /* 0x000fe200078ec0ff */
[----:B------:R-:W-:Y:S02]  /*0d30*/  UISETP.NE.AND UP4, UPT, UR18, URZ, UPT ;  /* 0x000000ff1200728c */ /* 0x000fe4000bf85270 */
[----:B-1----:R-:W-:-:S09]  /*0d40*/  UISETP.EQ.U32.AND UP6, UPT, UR4, 0x1, UPT ;  /* 0x000000010400788c */ /* 0x002fd2000bfc2070 */
[----:B------:R-:W-:Y:S05]  /*0d50*/  BRA.U !UP6, `(.L_x_15) ;  /* 0x000000010e087547 */ /* 0x000fea000b800000 */
[----:B--234-:R-:W-:Y:S01]  /*0d60*/  UCGABAR_ARV ;  /* 0x00000000000079c7 */ /* 0x01cfe20008000000 */
[----:B------:R-:W-:Y:S05]  /*0d70*/  BRA `(.L_x_16) ;  /* 0x0000000000047947 */ /* 0x000fea0003800000 */
.L_x_15:
[----:B--234-:R-:W-:Y:S01]  /*0d80*/  NOP ;  /* 0x0000000000007918 */ /* 0x01cfe20000000000 */
.L_x_16:
[----:B------:R-:W1:Y:S01]  /*0d90*/  S2UR UR46, SR_CTAID.X ;  /* 0x00000000002e79c3 */ /* 0x000e620000002500 */
[----:B------:R-:W-:-:S05]  /*0da0*/  CS2R.32 R3, SR_CgaSize ;  /* 0x0000000000037805 */ /* 0x000fca0000008a00 */
[----:B------:R-:W-:-:S05]  /*0db0*/  IMAD R3, R3, -0xa0, RZ ;  /* 0xffffff6003037824 */ /* 0x000fca00078e02ff */
[----:B------:R-:W-:-:S14]  /*0dc0*/  R2UR UR5, R3 ;  /* 0x00000000030572ca */ /* 0x000fdc00000e0000 */
[----:B------:R-:W2:Y:S01]  /*0dd0*/  LDCU UR5, c[0x0][UR5+0x2b0] ;  /* 0x00005600050577ac */ /* 0x000ea20008000800 */
[----:B------:R-:W-:-:S05]  /*0de0*/  CS2R.32 R3, SR_CgaSize ;  /* 0x0000000000037805 */ /* 0x000fca0000008a00 */
[----:B------:R-:W-:-:S05]  /*0df0*/  IMAD R3, R3, -0xa0, RZ ;  /* 0xffffff6003037824 */ /* 0x000fca00078e02ff */
[----:B------:R-:W-:-:S14]  /*0e00*/  R2UR UR4, R3 ;  /* 0x00000000030472ca */ /* 0x000fdc00000e0000 */
[----:B------:R-:W3:Y:S01]  /*0e10*/  LDCU UR4, c[0x0][UR4+0x2b4] ;  /* 0x00005680040477ac */ /* 0x000ee20008000800 */
[----:B------:R-:W4:Y:S01]  /*0e20*/  S2UR UR45, SR_CTAID.Y ;  /* 0x00000000002d79c3 */ /* 0x000f220000002600 */
[----:B------:R-:W-:-:S05]  /*0e30*/  CS2R.32 R3, SR_CgaSize ;  /* 0x0000000000037805 */ /* 0x000fca0000008a00 */
[----:B------:R-:W-:-:S05]  /*0e40*/  IMAD R3, R3, -0xa0, RZ ;  /* 0xffffff6003037824 */ /* 0x000fca00078e02ff */
[----:B------:R-:W-:-:S14]  /*0e50*/  R2UR UR60, R3 ;  /* 0x00000000033c72ca */ /* 0x000fdc00000e0000 */
[----:B------:R-:W3:Y:S01]  /*0e60*/  LDCU UR60, c[0x0][UR60+0x2a0] ;  /* 0x000054003c3c77ac */ /* 0x000ee20008000800 */
[----:B------:R-:W-:-:S05]  /*0e70*/  CS2R.32 R3, SR_CgaSize ;  /* 0x0000000000037805 */ /* 0x000fca0000008a00 */
[----:B------:R-:W-:-:S05]  /*0e80*/  IMAD R3, R3, -0xa0, RZ ;  /* 0xffffff6003037824 */ /* 0x000fca00078e02ff */
[----:B------:R-:W-:-:S14]  /*0e90*/  R2UR UR57, R3 ;  /* 0x00000000033972ca */ /* 0x000fdc00000e0000 */
[----:B------:R-:W3:Y:S01]  /*0ea0*/  LDCU UR57, c[0x0][UR57+0x2a4] ;  /* 0x00005480393977ac */ /* 0x000ee20008000800 */
[----:B------:R-:W-:Y:S01]  /*0eb0*/  USHF.L.U32 UR24, UR48, 0xa, URZ ;  /* 0x0000000a30187899 */ /* 0x000fe200080006ff */
[----:B------:R-:W3:Y:S01]  /*0ec0*/  LDCU UR19, c[0x0][0xb24] ;  /* 0x00016480ff1377ac */ /* 0x000ee20008000800 */
[----:B------:R-:W3:Y:S01]  /*0ed0*/  LDCU UR42, c[0x0][0xb24] ;  /* 0x00016480ff2a77ac */ /* 0x000ee20008000800 */
[----:B-1----:R-:W-:Y:S01]  /*0ee0*/  I2FP.F32.U32 R3, UR46 ;  /* 0x0000002e00037c45 */ /* 0x002fe20008201000 */
[----:B------:R-:W1:Y:S04]  /*0ef0*/  LDCU UR22, c[0x0][0xb30] ;  /* 0x00016600ff1677ac */ /* 0x000e680008000800 */
[----:B--2---:R-:W-:Y:S01]  /*0f00*/  FMUL R3, R3, UR5 ;  /* 0x0000000503037c20 */ /* 0x004fe20008400000 */
[----:B------:R-:W-:Y:S01]  /*0f10*/  ULOP3.LUT UR24, UR24, 0x400, URZ, 0xc0, !UPT ;  /* 0x0000040018187892 */ /* 0x000fe2000f8ec0ff */
[----:B----4-:R-:W-:-:S04]  /*0f20*/  I2FP.F32.U32 R2, UR45 ;  /* 0x0000002d00027c45 */ /* 0x010fc80008201000 */
[----:B------:R-:W2:Y:S01]  /*0f30*/  F2I.U32.TRUNC.NTZ R3, R3 ;  /* 0x0000000300037305 */ /* 0x000ea2000020f000 */
[----:B---3--:R-:W-:-:S07]  /*0f40*/  FMUL R2, R2, UR4 ;  /* 0x0000000402027c20 */ /* 0x008fce0008400000 */
[----:B------:R-:W3:Y:S01]  /*0f50*/  F2I.U32.TRUNC.NTZ R2, R2 ;  /* 0x0000000200027305 */ /* 0x000ee2000020f000 */
[----:B--2---:R-:W-:Y:S02]  /*0f60*/  R2UR UR5, R3 ;  /* 0x00000000030572ca */ /* 0x004fe400000e0000 */
[----:B---3--:R-:W-:Y:S02]  /*0f70*/  R2UR UR4, R2 ;  /* 0x00000000020472ca */ /* 0x008fe400000e0000 */
[----:B------:R-:W-:-:S09]  /*0f80*/  PRMT R2, RZ, 0x7610, R2 ;  /* 0x00007610ff027816 */ /* 0x000fd20000000002 */
[----:B------:R-:W-:-:S04]  /*0f90*/  UIADD3 UR5, UPT, UPT, -UR5, URZ, URZ ;  /* 0x000000ff05057290 */ /* 0x000fc8000fffe1ff */
[----:B------:R-:W-:Y:S02]  /*0fa0*/  UIMAD UR60, UR60, UR5, UR46 ;  /* 0x000000053c3c72a4 */ /* 0x000fe4000f8e022e */
[----:B------:R-:W-:-:S04]  /*0fb0*/  UIADD3 UR4, UPT, UPT, -UR4, URZ, URZ ;  /* 0x000000ff04047290 */ /* 0x000fc8000fffe1ff */
[----:B------:R-:W-:Y:S01]  /*0fc0*/  UIMAD UR57, UR57, UR4, UR45 ;  /* 0x00000004393972a4 */ /* 0x000fe2000f8e022d */
[----:B-1----:R-:W-:Y:S11]  /*0fd0*/  BRA.U UP4, `(.L_x_17) ;  /* 0x0000000104247547 */ /* 0x002ff6000b800000 */
[----:B------:R-:W-:-:S04]  /*0fe0*/  UISETP.NE.AND UP0, UPT, UR57, URZ, UPT ;  /* 0x000000ff3900728c */ /* 0x000fc8000bf05270 */
[----:B------:R-:W-:-:S04]  /*0ff0*/  UISETP.EQ.OR UP0, UPT, UR60, URZ, !UP0 ;  /* 0x000000ff3c00728c */ /* 0x000fc8000c702670 */
[----:B------:R-:W-:Y:S02]  /*1000*/  USEL UR5, URZ, 0x1, !UP0 ;  /* 0x00000001ff057887 */ /* 0x000fe4000c000000 */
[----:B------:R-:W-:-:S04]  /*1010*/  UISETP.NE.AND UP0, UPT, UR57, URZ, UPT ;  /* 0x000000ff3900728c */ /* 0x000fc8000bf05270 */
[----:B------:R-:W-:Y:S02]  /*1020*/  USEL UR4, URZ, 0x2, UP0 ;  /* 0x00000002ff047887 */ /* 0x000fe40008000000 */
[----:B------:R-:W-:-:S04]  /*1030*/  UISETP.NE.AND UP0, UPT, UR60, 0x1, UPT ;  /* 0x000000013c00788c */ /* 0x000fc8000bf05270 */
[----:B------:R-:W-:-:S04]  /*1040*/  USEL UR4, UR4, 0x2, UP0 ;  /* 0x0000000204047887 */ /* 0x000fc80008000000 */
[----:B------:R-:W-:-:S06]  /*1050*/  UIADD3 UR4, UPT, UPT, UR5, UR4, URZ ;  /* 0x0000000405047290 */ /* 0x000fcc000fffe0ff */
[----:B------:R-:W-:-:S07]  /*1060*/  MOV R2, UR4 ;  /* 0x0000000400027c02 */ /* 0x000fce0008000f00 */
.L_x_17:
[----:B------:R-:W1:Y:S01]  /*1070*/  S2UR UR36, SR_CTAID.Z ;  /* 0x00000000002479c3 */ /* 0x000e620000002700 */
[----:B------:R-:W-:-:S09]  /*1080*/  UISETP.GE.AND UP0, UPT, UR19, 0x1, UPT ;  /* 0x000000011300788c */ /* 0x000fd2000bf06270 */
[----:B------:R-:W-:Y:S05]  /*1090*/  BRA.U !UP0, `(.L_x_18) ;  /* 0x0000000108d07547 */ /* 0x000fea000b800000 */
[----:B------:R-:W2:Y:S01]  /*10a0*/  LDCU UR20, c[0x0][0xb0c] ;  /* 0x00016180ff1477ac */ /* 0x000ea20008000800 */
[----:B------:R-:W3:Y:S01]  /*10b0*/  LDCU.128 UR12, c[0x0][0xb10] ;  /* 0x00016200ff0c77ac */ /* 0x000ee20008000c00 */
[----:B------:R-:W4:Y:S01]  /*10c0*/  LDCU UR6, c[0x0][0x370] ;  /* 0x00006e00ff0677ac */ /* 0x000f220008000800 */
[----:B------:R-:W1:Y:S01]  /*10d0*/  LDCU UR7, c[0x0][0x374] ;  /* 0x00006e80ff0777ac */ /* 0x000e620008000800 */
[----:B------:R-:W1:Y:S01]  /*10e0*/  LDCU UR21, c[0x0][0xb20] ;  /* 0x00016400ff1577ac */ /* 0x000e620008000800 */
[----:B--2---:R-:W-:Y:S02]  /*10f0*/  UISETP.NE.AND UP0, UPT, UR20, 0x1, UPT ;  /* 0x000000011400788c */ /* 0x004fe4000bf05270 */
[----:B---3--:R-:W-:Y:S01]  /*1100*/  UIMAD.WIDE.U32 UR4, UR46, UR12, URZ ;  /* 0x0000000c2e0472a5 */ /* 0x008fe2000f8e00ff */
[----:B------:R-:W2:Y:S01]  /*1110*/  LDCU.64 UR8, c[0x0][0xb28] ;  /* 0x00016500ff0877ac */ /* 0x000ea20008000a00 */
[----:B----4-:R-:W-:Y:S02]  /*1120*/  UIMAD.WIDE.U32 UR10, UR6, UR12, URZ ;  /* 0x0000000c060a72a5 */ /* 0x010fe4000f8e00ff */
[----:B------:R-:W-:-:S02]  /*1130*/  USHF.R.U32.HI UR5, URZ, UR13, UR5 ;  /* 0x0000000dff057299 */ /* 0x000fc40008011605 */
[----:B------:R-:W-:Y:S02]  /*1140*/  UISETP.NE.AND UP2, UPT, UR19, 0x1, UPT ;  /* 0x000000011300788c */ /* 0x000fe4000bf45270 */
[----:B------:R-:W-:Y:S01]  /*1150*/  USEL UR5, UR46, UR5, !UP0 ;  /* 0x000000052e057287 */ /* 0x000fe2000c000000 */
[----:B------:R-:W-:Y:S01]  /*1160*/  UMOV UR10, UR11 ;  /* 0x0000000b000a7c82 */ /* 0x000fe20008000000 */
[----:B------:R-:W-:Y:S02]  /*1170*/  UIMAD.WIDE.U32 UR16, UR45, UR15, URZ ;  /* 0x0000000f2d1072a5 */ /* 0x000fe4000f8e00ff */
[----:B------:R-:W-:Y:S02]  /*1180*/  @UP0 USHF.R.U32.HI UR6, URZ, UR13, UR10 ;  /* 0x0000000dff060299 */ /* 0x000fe4000801160a */
[----:B------:R-:W-:Y:S02]  /*1190*/  UISETP.NE.AND UP0, UPT, UR14, 0x1, UPT ;  /* 0x000000010e00788c */ /* 0x000fe4000bf05270 */
[----:B-1----:R-:W-:-:S02]  /*11a0*/  UIMAD.WIDE.U32 UR10, UR7, UR15, URZ ;  /* 0x0000000f070a72a5 */ /* 0x002fc4000f8e00ff */
[----:B--2---:R-:W-:Y:S01]  /*11b0*/  UIMAD.WIDE.U32 UR12, UR6, UR8, URZ ;  /* 0x00000008060c72a5 */ /* 0x004fe2000f8e00ff */
[----:B------:R-:W-:Y:S02]  /*11c0*/  UMOV UR4, UR17 ;  /* 0x0000001100047c82 */ /* 0x000fe40008000000 */
[----:B------:R-:W-:Y:S02]  /*11d0*/  USHF.R.U32.HI UR4, URZ, UR21, UR4 ;  /* 0x00000015ff047299 */ /* 0x000fe40008011604 */
[----:B------:R-:W-:Y:S02]  /*11e0*/  UMOV UR10, UR11 ;  /* 0x0000000b000a7c82 */ /* 0x000fe40008000000 */
[----:B------:R-:W-:Y:S01]  /*11f0*/  UMOV UR12, UR13 ;  /* 0x0000000d000c7c82 */ /* 0x000fe20008000000 */
[----:B------:R-:W-:Y:S02]  /*1200*/  @UP0 USHF.R.U32.HI UR7, URZ, UR21, UR10 ;  /* 0x00000015ff070299 */ /* 0x000fe4000801160a */
[----:B------:R-:W-:-:S02]  /*1210*/  USEL UR4, UR45, UR4, !UP0 ;  /* 0x000000042d047287 */ /* 0x000fc4000c000000 */
[----:B------:R-:W-:Y:S02]  /*1220*/  UIMAD.WIDE.U32 UR10, UR7, UR8, URZ ;  /* 0x00000008070a72a5 */ /* 0x000fe4000f8e00ff */
[----:B------:R-:W-:Y:S02]  /*1230*/  @UP2 USHF.R.U32.HI UR6, URZ, UR9, UR12 ;  /* 0x00000009ff062299 */ /* 0x000fe4000801160c */
[----:B------:R-:W-:-:S03]  /*1240*/  UIMAD.WIDE.U32 UR12, UR4, UR8, URZ ;  /* 0x00000008040c72a5 */ /* 0x000fc6000f8e00ff */
[----:B------:R-:W-:Y:S02]  /*1250*/  UMOV UR10, UR11 ;  /* 0x0000000b000a7c82 */ /* 0x000fe40008000000 */
[----:B------:R-:W-:Y:S02]  /*1260*/  @UP2 USHF.R.U32.HI UR7, URZ, UR9, UR10 ;  /* 0x00000009ff072299 */ /* 0x000fe4000801160a */
[----:B------:R-:W-:Y:S02]  /*1270*/  UIMAD UR10, UR6, UR19, URZ ;  /* 0x00000013060a72a4 */ /* 0x000fe4000f8e02ff */
[----:B------:R-:W-:-:S04]  /*1280*/  UIMAD UR7, UR7, UR19, URZ ;  /* 0x00000013070772a4 */ /* 0x000fc8000f8e02ff */
[----:B------:R-:W-:-:S03]  /*1290*/  UISETP.GE.AND UP0, UPT, UR4, UR7, UPT ;  /* 0x000000070400728c */ /* 0x000fc6000bf06270 */
[----:B------:R-:W-:Y:S01]  /*12a0*/  UMOV UR7, UR13 ;  /* 0x0000000d00077c82 */ /* 0x000fe20008000000 */
[----:B------:R-:W-:Y:S02]  /*12b0*/  UISETP.GE.OR UP0, UPT, UR5, UR10, UP0 ;  /* 0x0000000a0500728c */ /* 0x000fe40008706670 */
[----:B------:R-:W-:Y:S02]  /*12c0*/  UIMAD.WIDE.U32 UR10, UR5, UR8, URZ ;  /* 0x00000008050a72a5 */ /* 0x000fe4000f8e00ff */
[----:B------:R-:W-:Y:S02]  /*12d0*/  USHF.R.U32.HI UR7, URZ, UR9, UR7 ;  /* 0x00000009ff077299 */ /* 0x000fe40008011607 */
[----:B------:R-:W-:Y:S02]  /*12e0*/  UIADD3 UR10, UPT, UPT, -UR4, URZ, URZ ;  /* 0x000000ff040a7290 */ /* 0x000fe4000fffe1ff */
[----:B------:R-:W-:Y:S02]  /*12f0*/  USEL UR7, UR4, UR7, !UP2 ;  /* 0x0000000704077287 */ /* 0x000fe4000d000000 */
[----:B------:R-:W-:Y:S01]  /*1300*/  UIMAD UR10, UR14, UR10, UR45 ;  /* 0x0000000a0e0a72a4 */ /* 0x000fe2000f8e022d */
[----:B------:R-:W-:Y:S01]  /*1310*/  @!UP0 UMOV UR8, UR11 ;  /* 0x0000000b00088c82 */ /* 0x000fe20008000000 */
[----:B------:R-:W-:-:S02]  /*1320*/  UIADD3 UR11, UPT, UPT, -UR5, URZ, URZ ;  /* 0x000000ff050b7290 */ /* 0x000fc4000fffe1ff */
[----:B------:R-:W-:Y:S02]  /*1330*/  @!UP0 USHF.R.U32.HI UR8, URZ, UR9, UR8 ;  /* 0x00000009ff088299 */ /* 0x000fe40008011608 */
[----:B------:R-:W-:Y:S02]  /*1340*/  UIADD3 UR9, UPT, UPT, -UR7, URZ, URZ ;  /* 0x000000ff07097290 */ /* 0x000fe4000fffe1ff */
[----:B------:R-:W-:Y:S02]  /*1350*/  @!UP0 USEL UR8, UR5, UR8, !UP2 ;  /* 0x0000000805088287 */ /* 0x000fe4000d000000 */
[----:B------:R-:W-:Y:S02]  /*1360*/  UIMAD UR9, UR19, UR9, UR4 ;  /* 0x00000009130972a4 */ /* 0x000fe4000f8e0204 */
[----:B------:R-:W-:Y:S02]  /*1370*/  @!UP0 UIADD3 UR7, UPT, UPT, UR7, -UR8, URZ ;  /* 0x8000000807078290 */ /* 0x000fe4000fffe0ff */
[----:B------:R-:W-:-:S02]  /*1380*/  @!UP0 UIMAD UR6, UR9, UR6, UR8 ;  /* 0x00000006090682a4 */ /* 0x000fc4000f8e0208 */
[----:B------:R-:W-:Y:S02]  /*1390*/  @!UP0 UIMAD UR4, UR7, UR19, UR5 ;  /* 0x00000013070482a4 */ /* 0x000fe4000f8e0205 */
[----:B------:R-:W-:Y:S02]  /*13a0*/  UIMAD UR46, UR20, UR11, UR46 ;  /* 0x0000000b142e72a4 */ /* 0x000fe4000f8e022e */
[----:B------:R-:W-:Y:S01]  /*13b0*/  UIMAD UR45, UR4, UR14, UR10 ;  /* 0x0000000e042d72a4 */ /* 0x000fe2000f8e020a */
[----:B------:R-:W-:Y:S02]  /*13c0*/  @!UP0 UMOV UR5, UR6 ;  /* 0x0000000600058c82 */ /* 0x000fe40008000000 */
[----:B------:R-:W-:-:S12]  /*13d0*/  UIMAD UR46, UR5, UR20, UR46 ;  /* 0x00000014052e72a4 */ /* 0x000fd8000f8e022e */
.L_x_18:
[----:B------:R-:W-:-:S09]  /*13e0*/  UISETP.NE.AND UP0, UPT, UR22, 0x1, UPT ;  /* 0x000000011600788c */ /* 0x000fd2000bf05270 */
[----:B------:R-:W-:Y:S05]  /*13f0*/  BRA.U UP0, `(.L_x_19) ;  /* 0x0000000100407547 */ /* 0x000fea000b800000 */
[----:B------:R-:W2:Y:S01]  /*1400*/  LDCU.128 UR8, c[0x0][0xb10] ;  /* 0x00016200ff0877ac */ /* 0x000ea20008000c00 */
[----:B------:R-:W3:Y:S01]  /*1410*/  LDCU UR12, c[0x0][0xb0c] ;  /* 0x00016180ff0c77ac */ /* 0x000ee20008000800 */
[----:B------:R-:W4:Y:S01]  /*1420*/  LDCU UR13, c[0x0][0xb20] ;  /* 0x00016400ff0d77ac */ /* 0x000f220008000800 */
[----:B--2---:R-:W-:Y:S02]  /*1430*/  UIMAD.WIDE.U32 UR4, UR46, UR8, URZ ;  /* 0x000000082e0472a5 */ /* 0x004fe4000f8e00ff */
[----:B------:R-:W-:Y:S02]  /*1440*/  UIMAD.WIDE.U32 UR6, UR45, UR11, URZ ;  /* 0x0000000b2d0672a5 */ /* 0x000fe4000f8e00ff */
[----:B---3--:R-:W-:Y:S02]  /*1450*/  UISETP.NE.AND UP0, UPT, UR12, 0x1, UPT ;  /* 0x000000010c00788c */ /* 0x008fe4000bf05270 */
[----:B------:R-:W-:-:S03]  /*1460*/  USHF.R.U32.HI UR5, URZ, UR9, UR5 ;  /* 0x00000009ff057299 */ /* 0x000fc60008011605 */
[----:B------:R-:W-:Y:S01]  /*1470*/  UMOV UR4, UR7 ;  /* 0x0000000700047c82 */ /* 0x000fe20008000000 */
[----:B------:R-:W-:Y:S02]  /*1480*/  USEL UR5, UR46, UR5, !UP0 ;  /* 0x000000052e057287 */ /* 0x000fe4000c000000 */
[----:B------:R-:W-:Y:S02]  /*1490*/  UISETP.NE.AND UP0, UPT, UR10, 0x1, UPT ;  /* 0x000000010a00788c */ /* 0x000fe4000bf05270 */
[----:B----4-:R-:W-:-:S04]  /*14a0*/  USHF.R.U32.HI UR4, URZ, UR13, UR4 ;  /* 0x0000000dff047299 */ /* 0x010fc80008011604 */
[----:B------:R-:W-:-:S04]  /*14b0*/  USEL UR4, UR45, UR4, !UP0 ;  /* 0x000000042d047287 */ /* 0x000fc8000c000000 */
[----:B------:R-:W-:Y:S02]  /*14c0*/  UIADD3 UR6, UPT, UPT, UR5, -UR4, URZ ;  /* 0x8000000405067290 */ /* 0x000fe4000fffe0ff */
[----:B------:R-:W-:Y:S02]  /*14d0*/  UIADD3 UR4, UPT, UPT, -UR5, UR4, URZ ;  /* 0x0000000405047290 */ /* 0x000fe4000fffe1ff */
[----:B------:R-:W-:Y:S02]  /*14e0*/  UIMAD UR45, UR6, UR10, UR45 ;  /* 0x0000000a062d72a4 */ /* 0x000fe4000f8e022d */
[----:B------:R-:W-:-:S12]  /*14f0*/  UIMAD UR46, UR4, UR12, UR46 ;  /* 0x0000000c042e72a4 */ /* 0x000fd8000f8e022e */
.L_x_19:
[----:B------:R-:W-:Y:S01]  /*1500*/  UISETP.NE.AND UP0, UPT, UR18, 0x2, UPT ;  /* 0x000000021200788c */ /* 0x000fe2000bf05270 */
[----:B------:R-:W-:Y:S09]  /*1510*/  BRA.U !UP6, `(.L_x_20) ;  /* 0x000000010e0c7547 */ /* 0x000ff2000b800000 */
[----:B------:R-:W-:Y:S01]  /*1520*/  UCGABAR_WAIT ;  /* 0x0000000000007dc7 */ /* 0x000fe20008000000 */
[----:B------:R-:W-:Y:S01]  /*1530*/  CCTL.IVALL ;  /* 0x00000000ff00798f */ /* 0x000fe20002000000 */
[----:B------:R-:W-:Y:S05]  /*1540*/  BRA `(.L_x_21) ;  /* 0x0000000000047947 */ /* 0x000fea0003800000 */
.L_x_20:
[----:B------:R-:W-:Y:S06]  /*1550*/  BAR.SYNC.DEFER_BLOCKING 0x0 ;  /* 0x0000000000007b1d */ /* 0x000fec0000010000 */
.L_x_21:
[----:B------:R-:W-:Y:S05]  /*1560*/  BRA.U UP0, `(.L_x_22) ;  /* 0x0000001100c07547 */ /* 0x000fea000b800000 */
[----:B------:R-:W2:Y:S01]  /*1570*/  LDCU UR6, c[0x0][0x38c] ;  /* 0x00007180ff0677ac */ /* 0x000ea20008000800 */
[----:B------:R-:W-:Y:S01]  /*1580*/  PLOP3.LUT P1, PT, PT, PT, UP3, 0x80, 0x8 ;  /* 0x000000000008781c */ /* 0x000fe20003f2f038 */
[----:B------:R-:W-:Y:S01]  /*1590*/  IMAD.MOV.U32 R12, RZ, RZ, 0x1 ;  /* 0x00000001ff0c7424 */ /* 0x000fe200078e00ff */
[----:B------:R-:W-:Y:S01]  /*15a0*/  ISETP.EQ.OR P2, PT, R0, RZ, P3 ;  /* 0x000000ff0000720c */ /* 0x000fe20001f42670 */
[----:B------:R-:W-:Y:S01]  /*15b0*/  UISETP.NE.AND UP1, UPT, UR18, URZ, UPT ;  /* 0x000000ff1200728c */ /* 0x000fe2000bf25270 */
[----:B------:R-:W-:Y:S01]  /*15c0*/  PLOP3.LUT P1, PT, P1, PT, PT, 0x8, 0x80 ;  /* 0x000000000080781c */ /* 0x000fe20000f2e170 */
[----:B------:R-:W-:Y:S01]  /*15d0*/  USEL UR25, URZ, 0x1, UP5 ;  /* 0x00000001ff197887 */ /* 0x000fe2000a800000 */
[----:B------:R-:W-:Y:S01]  /*15e0*/  CS2R R10, SRZ ;  /* 0x00000000000a7805 */ /* 0x000fe2000001ff00 */
[----:B------:R-:W-:Y:S01]  /*15f0*/  IMAD.MOV.U32 R9, RZ, RZ, RZ ;  /* 0x000000ffff097224 */ /* 0x000fe200078e00ff */
[----:B------:R-:W3:Y:S01]  /*1600*/  LDCU UR39, c[0x0][0x370] ;  /* 0x00006e00ff2777ac */ /* 0x000ee20008000800 */
[----:B------:R-:W-:Y:S01]  /*1610*/  IMAD.MOV.U32 R8, RZ, RZ, 0x1 ;  /* 0x00000001ff087424 */ /* 0x000fe200078e00ff */
[----:B------:R-:W4:Y:S01]  /*1620*/  LDCU.64 UR28, c[0x0][0x348] ;  /* 0x00006900ff1c77ac */ /* 0x000f220008000a00 */
[----:B------:R-:W-:-:S02]  /*1630*/  USHF.R.U32.HI UR44, URZ, 0x5, UR24 ;  /* 0x00000005ff2c7899 */ /* 0x000fc40008011618 */
[----:B--2---:R-:W-:Y:S02]  /*1640*/  UIADD3 UR5, UPT, UPT, UR6, 0x1f, URZ ;  /* 0x0000001f06057890 */ /* 0x004fe4000fffe0ff */
[----:B------:R-:W-:Y:S02]  /*1650*/  UIADD3 UR47, UPT, UPT, UR6, 0x3e, URZ ;  /* 0x0000003e062f7890 */ /* 0x000fe4000fffe0ff */
[----:B------:R-:W-:Y:S01]  /*1660*/  USHF.R.S32.HI UR4, URZ, 0x1f, UR5 ;  /* 0x0000001fff047899 */ /* 0x000fe20008011405 */
[----:B------:R-:W2:Y:S03]  /*1670*/  LDCU UR38, c[0x0][0x374] ;  /* 0x00006e80ff2677ac */ /* 0x000ea60008000800 */
[----:B------:R-:W-:Y:S02]  /*1680*/  ULEA.HI UR4, UR4, UR5, URZ, 0x5 ;  /* 0x0000000504047291 */ /* 0x000fe4000f8f28ff */
[----:B------:R-:W-:-:S02]  /*1690*/  USEL UR25, UR25, 0x2, UP1 ;  /* 0x0000000219197887 */ /* 0x000fc40008800000 */
[----:B------:R-:W-:Y:S02]  /*16a0*/  USHF.R.S32.HI UR41, URZ, 0x5, UR4 ;  /* 0x00000005ff297899 */ /* 0x000fe40008011404 */
[----:B------:R-:W-:Y:S02]  /*16b0*/  UIADD3 UR4, UPT, UPT, UR6, -0x1, URZ ;  /* 0xffffffff06047890 */ /* 0x000fe4000fffe0ff */
[----:B------:R-:W-:Y:S02]  /*16c0*/  UISETP.LT.U32.AND UP0, UPT, UR41, 0x4, UPT ;  /* 0x000000042900788c */ /* 0x000fe4000bf01070 */
[----:B------:R-:W-:Y:S02]  /*16d0*/  UISETP.GE.U32.AND UP2, UPT, UR4, -0x3f, UPT ;  /* 0xffffffc10400788c */ /* 0x000fe4000bf46070 */
[----:B------:R-:W-:Y:S01]  /*16e0*/  USEL UR40, UR41, 0x4, UP0 ;  /* 0x0000000429287887 */ /* 0x000fe20008000000 */
[----:B------:R-:W-:-:S03]  /*16f0*/  UMOV UR5, URZ ;  /* 0x000000ff00057c82 */ /* 0x000fc60008000000 */
[----:B------:R-:W-:Y:S02]  /*1700*/  UIADD3 UR21, UPT, UPT, UR40, -0x1, URZ ;  /* 0xffffffff28157890 */ /* 0x000fe4000fffe0ff */
[----:B------:R-:W-:-:S03]  /*1710*/  UIADD3 UR43, UPT, UPT, UR41, -UR40, URZ ;  /* 0x80000028292b7290 */ /* 0x000fc6000fffe0ff */
[----:B------:R-:W-:-:S04]  /*1720*/  @UP2 UIADD3 UR21, UPT, UPT, UR40, URZ, URZ ;  /* 0x000000ff28152290 */ /* 0x000fc8000fffe0ff */
[----:B--234-:R-:W-:-:S12]  /*1730*/  UIADD3 UR21, UPT, UPT, UR21, 0x1, URZ ;  /* 0x0000000115157890 */ /* 0x01cfd8000fffe0ff */
.L_x_42:
[----:B------:R-:W-:Y:S01]  /*1740*/  UISETP.NE.AND UP0, UPT, UR48, URZ, UPT ;  /* 0x000000ff3000728c */ /* 0x000fe2000bf05270 */
[----:B------:R-:W2:Y:S08]  /*1750*/  S2UR UR48, SR_CgaCtaId ;  /* 0x00000000003079c3 */ /* 0x000eb00000008800 */
[----:B------:R-:W-:Y:S05]  /*1760*/  BRA.U UP0, `(.L_x_23) ;  /* 0x0000000100347547 */ /* 0x000fea000b800000 */
[----:B------:R-:W3:Y:S01]  /*1770*/  S2R R0, SR_CgaCtaId ;  /* 0x0000000000007919 */ /* 0x000ee20000008800 */
[----:B------:R-:W-:-:S04]  /*1780*/  MOV R2, 0x400 ;  /* 0x0000040000027802 */ /* 0x000fc80000000f00 */
[----:B---3--:R-:W-:Y:S02]  /*1790*/  LEA R0, R0, R2, 0x18 ;  /* 0x0000000200007211 */ /* 0x008fe400078ec0ff */
[----:B------:R-:W-:-:S03]  /*17a0*/  SHF.L.U32 R2, R8, 0x1f, RZ ;  /* 0x0000001f08027819 */ /* 0x000fc600000006ff */
[----:B------:R-:W-:-:S04]  /*17b0*/  IMAD R0, R9, 0x8, R0 ;  /* 0x0000000809007824 */ /* 0x000fc800078e0200 */
[----:B------:R-:W3:Y:S02]  /*17c0*/  SYNCS.PHASECHK.TRANS64.TRYWAIT P0, [R0+URZ+0xd0], R2 ;  /* 0x0000d002000075a7 */ /* 0x000ee400080011ff */
[----:B---3--:R-:W-:Y:S05]  /*17d0*/  @!P0 BRA `(.L_x_24) ;  /* 0x0000004c00d88947 */ /* 0x008fea0003800000 */
.L_x_102:
[----:B------:R-:W-:Y:S01]  /*17e0*/  VIADD R9, R9, 0x1 ;  /* 0x0000000109097836 */ /* 0x000fe20000000000 */
[----:B------:R3:W-:Y:S04]  /*17f0*/  SYNCS.ARRIVE.TRANS64.A1T0 RZ, [R0+URZ+0xc0], RZ ;  /* 0x0000c0ff00ff79a7 */ /* 0x0007e800081000ff */
[----:B------:R-:W-:-:S04]  /*1800*/  ISETP.NE.AND P0, PT, R9, 0x2, PT ;  /* 0x000000020900780c */ /* 0x000fc80003f05270 */
[----:B------:R-:W-:Y:S02]  /*1810*/  SEL R9, R9, RZ, P0 ;  /* 0x000000ff09097207 */ /* 0x000fe40000000000 */
[----:B---3--:R-:W-:-:S04]  /*1820*/  SEL R0, RZ, 0x1, P0 ;  /* 0x00000001ff007807 */ /* 0x008fc80000000000 */
[----:B------:R-:W-:-:S07]  /*1830*/  LOP3.LUT R8, R8, R0, RZ, 0x3c, !PT ;  /* 0x0000000008087212 */ /* 0x000fce00078e3cff */
.L_x_23:
[----:B------:R-:W-:Y:S01]  /*1840*/  UMOV UR6, 0x400 ;  /* 0x0000040000067882 */ /* 0x000fe20000000000 */
[----:B------:R-:W-:Y:S01]  /*1850*/  SHF.L.U32 R0, R12, 0x1f, RZ ;  /* 0x0000001f0c007819 */ /* 0x000fe200000006ff */
[----:B--2---:R-:W-:Y:S02]  /*1860*/  ULEA UR6, UR48, UR6, 0x18 ;  /* 0x0000000630067291 */ /* 0x004fe4000f8ec0ff */
[----:B------:R-:W-:Y:S02]  /*1870*/  UISETP.GE.U32.AND UP0, UPT, UR47, 0x3f, UPT ;  /* 0x0000003f2f00788c */ /* 0x000fe4000bf06070 */
[----:B------:R-:W-:Y:S02]  /*1880*/  ULEA UR4, UR5, UR6, 0x3 ;  /* 0x0000000605047291 */ /* 0x000fe4000f8e18ff */
[----:B------:R-:W-:Y:S02]  /*1890*/  USHF.L.U32 UR35, UR46, 0x6, URZ ;  /* 0x000000062e237899 */ /* 0x000fe400080006ff */
[----:B------:R-:W-:Y:S01]  /*18a0*/  ULEA UR11, UR45, UR44, 0x6 ;  /* 0x0000002c2d0b7291 */ /* 0x000fe2000f8e30ff */
[----:B------:R-:W-:-:S04]  /*18b0*/  UMOV UR13, URZ ;  /* 0x000000ff000d7c82 */ /* 0x000fc80008000000 */
[----:B------:R2:W3:Y:S01]  /*18c0*/  SYNCS.PHASECHK.TRANS64.TRYWAIT P0, [UR4+0x20], R0 ;  /* 0x00002000ff0075a7 */ /* 0x0004e20008001104 */
[----:B------:R-:W-:Y:S06]  /*18d0*/  BRA.U !UP0, `(.L_x_25) ;  /* 0x0000000108bc7547 */ /* 0x000fec000b800000 */
[----:B------:R-:W-:Y:S01]  /*18e0*/  UMOV UR7, URZ ;  /* 0x000000ff00077c82 */ /* 0x000fe20008000000 */
[----:B------:R-:W-:-:S05]  /*18f0*/  UMOV UR4, UR5 ;  /* 0x0000000500047c82 */ /* 0x000fca0008000000 */
.L_x_31:
[----:B------:R-:W-:Y:S01]  /*1900*/  ULEA UR33, UR4, UR6, 0x3 ;  /* 0x0000000604217291 */ /* 0x000fe2000f8e18ff */
[----:B---3--:R-:W-:Y:S01]  /*1910*/  @!P3 MOV R2, 0x1000 ;  /* 0x000010000002b802 */ /* 0x008fe20000000f00 */
[----:B-1-34-:R-:W-:Y:S10]  /*1920*/  @P0 BRA `(.L_x_26) ;  /* 0x00000000000c0947 */ /* 0x01aff40003800000 */
[----:B------:R-:W-:-:S04]  /*1930*/  SHF.L.U32 R3, R12, 0x1f, RZ ;  /* 0x0000001f0c037819 */ /* 0x000fc800000006ff */
[----:B------:R-:W3:Y:S02]  /*1940*/  SYNCS.PHASECHK.TRANS64.TRYWAIT P0, [UR33+0x20], R3 ;  /* 0x00002003ff0075a7 */ /* 0x000ee40008001121 */
[----:B---3--:R-:W-:Y:S05]  /*1950*/  @!P0 BRA `(.L_x_27) ;  /* 0x0000004c008c8947 */ /* 0x008fea0003800000 */
.L_x_26:
[----:B------:R3:W-:Y:S01]  /*1960*/  @!P3 SYNCS.ARRIVE.TRANS64 RZ, [UR33], R2 ;  /* 0x00000002ffffb9a7 */ /* 0x0007e20008000021 */
[----:B------:R-:W-:-:S04]  /*1970*/  ULOP3.LUT UR5, UR25, 0x2, URZ, 0xfc, !UPT ;  /* 0x0000000219057892 */ /* 0x000fc8000f8efcff */
[----:B------:R-:W-:-:S09]  /*1980*/  UISETP.NE.AND UP0, UPT, UR5, 0x2, UPT ;  /* 0x000000020500788c */ /* 0x000fd2000bf05270 */
[----:B------:R-:W-:Y:S05]  /*1990*/  BRA.U UP0, `(.L_x_28) ;  /* 0x0000000100047547 */ /* 0x000fea000b800000 */
[----:B-1----:R-:W-:Y:S05]  /*19a0*/  BPT.TRAP 0x1 ;  /* 0x000000040000795c */ /* 0x002fea0000300000 */
.L_x_28:
[----:B------:R-:W-:Y:S04]  /*19b0*/  BSSY.RECONVERGENT B0, `(.L_x_29) ;  /* 0x0000003000007945 */ /* 0x000fe80003800200 */
[----:B------:R-:W-:Y:S05]  /*19c0*/  @P2 BRA `(.L_x_30) ;  /* 0x0000000000042947 */ /* 0x000fea0003800000 */
[----:B-1----:R-:W-:Y:S05]  /*19d0*/  BPT.TRAP 0x1 ;  /* 0x000000040000795c */ /* 0x002fea0000300000 */
.L_x_30:
[----:B-1----:R-:W-:Y:S05]  /*19e0*/  BSYNC.RECONVERGENT B0 ;  /* 0x0000000000007941 */ /* 0x002fea0003800200 */
.L_x_29:
[----:B------:R-:W-:Y:S02]  /*19f0*/  UIADD3 UR5, UPT, UPT, UR4, 0x1, URZ ;  /* 0x0000000104057890 */ /* 0x000fe4000fffe0ff */
[----:B------:R-:W-:Y:S02]  /*1a00*/  USHF.L.U32 UR34, UR7, 0x5, URZ ;  /* 0x0000000507227899 */ /* 0x000fe400080006ff */
[----:B------:R-:W-:Y:S02]  /*1a10*/  UISETP.NE.AND UP0, UPT, UR5, 0x4, UPT ;  /* 0x000000040500788c */ /* 0x000fe4000bf05270 */
[----:B------:R-:W-:Y:S02]  /*1a20*/  USHF.L.U32 UR32, UR4, 0xb, URZ ;  /* 0x0000000b04207899 */ /* 0x000fe400080006ff */
[----:B------:R-:W-:Y:S02]  /*1a30*/  USEL UR9, URZ, 0x1, UP0 ;  /* 0x00000001ff097887 */ /* 0x000fe40008000000 */
[----:B------:R-:W-:-:S02]  /*1a40*/  USEL UR5, UR5, URZ, UP0 ;  /* 0x000000ff05057287 */ /* 0x000fc40008000000 */
[----:B------:R-:W-:Y:S02]  /*1a50*/  UIADD3 UR14, UP0, UPT, UR28, 0x180, URZ ;  /* 0x000001801c0e7890 */ /* 0x000fe4000ff1e0ff */
[----:B------:R-:W-:Y:S01]  /*1a60*/  ULEA UR8, UR5, UR6, 0x3 ;  /* 0x0000000605087291 */ /* 0x000fe2000f8e18ff */
[----:B------:R-:W-:Y:S01]  /*1a70*/  LOP3.LUT R12, R12, UR9, RZ, 0x3c, !PT ;  /* 0x000000090c0c7c12 */ /* 0x000fe2000f8e3cff */
[----:B------:R-:W-:Y:S02]  /*1a80*/  UIADD3 UR7, UPT, UPT, UR7, 0x1, URZ ;  /* 0x0000000107077890 */ /* 0x000fe4000fffe0ff */
[----:B------:R-:W-:Y:S01]  /*1a90*/  UIADD3 UR16, UP1, UPT, UR28, 0x80, URZ ;  /* 0x000000801c107890 */ /* 0x000fe2000ff3e0ff */
[----:B--2---:R-:W-:Y:S01]  /*1aa0*/  SHF.L.U32 R0, R12, 0x1f, RZ ;  /* 0x0000001f0c007819 */ /* 0x004fe200000006ff */
[----:B------:R-:W-:Y:S02]  /*1ab0*/  UIADD3.X UR15, UPT, UPT, URZ, UR29, URZ, UP0, !UPT ;  /* 0x0000001dff0f7290 */ /* 0x000fe400087fe4ff */
[----:B------:R-:W-:Y:S01]  /*1ac0*/  UISETP.NE.AND UP0, UPT, UR7, UR21, UPT ;  /* 0x000000150700728c */ /* 0x000fe2000bf05270 */
[----:B------:R4:W1:Y:S01]  /*1ad0*/  SYNCS.PHASECHK.TRANS64.TRYWAIT P0, [UR8+0x20], R0 ;  /* 0x00002000ff0075a7 */ /* 0x0008620008001108 */
[----:B------:R-:W-:-:S02]  /*1ae0*/  ULOP3.LUT UR8, UR32, UR24, URZ, 0xfc, !UPT ;  /* 0x0000001820087292 */ /* 0x000fc4000f8efcff */
[----:B------:R-:W-:Y:S02]  /*1af0*/  UIADD3.X UR17, UPT, UPT, URZ, UR29, URZ, UP1, !UPT ;  /* 0x0000001dff117290 */ /* 0x000fe40008ffe4ff */
[----:B------:R-:W-:Y:S02]  /*1b00*/  UIADD3 UR32, UPT, UPT, UR6, 0x2400, UR32 ;  /* 0x0000240006207890 */ /* 0x000fe4000fffe020 */
[----:B------:R-:W-:Y:S01]  /*1b10*/  UIADD3 UR8, UPT, UPT, UR6, 0x4400, UR8 ;  /* 0x0000440006087890 */ /* 0x000fe2000fffe008 */
[----:B------:R-:W-:Y:S01]  /*1b20*/  UMOV UR18, 0x0 ;  /* 0x0000000000127882 */ /* 0x000fe20000000000 */
[----:B------:R-:W-:Y:S01]  /*1b30*/  UMOV UR19, 0x10000000 ;  /* 0x1000000000137882 */ /* 0x000fe20000000000 */
[----:B------:R-:W-:Y:S01]  /*1b40*/  UMOV UR4, 0x30000 ;  /* 0x0003000000047882 */ /* 0x000fe20000000000 */
[----:B------:R-:W-:Y:S01]  /*1b50*/  UMOV UR12, UR36 ;  /* 0x00000024000c7c82 */ /* 0x000fe20008000000 */
[----:B------:R-:W-:Y:S01]  /*1b60*/  UMOV UR9, UR33 ;  /* 0x0000002100097c82 */ /* 0x000fe20008000000 */
[----:B------:R-:W-:Y:S01]  /*1b70*/  UMOV UR10, UR34 ;  /* 0x00000022000a7c82 */ /* 0x000fe20008000000 */
[----:B------:R-:W-:Y:S01]  /*1b80*/  UTMALDG.3D [UR32], [UR16], desc[UR18] ;  /* 0x00001220100075b4 */ /* 0x000fe20008011000 */
[----:B------:R-:W-:Y:S01]  /*1b90*/  UMOV UR13, UR21 ;  /* 0x00000015000d7c82 */ /* 0x000fe20008000000 */
[----:B------:R2:W-:Y:S02]  /*1ba0*/  UTMALDG.3D.MULTICAST [UR8], [UR14], UR4, desc[UR18] ;  /* 0x000012080e0073b4 */ /* 0x0005e40008011804 */
[----:B--2---:R-:W-:Y:S01]  /*1bb0*/  UMOV UR4, UR5 ;  /* 0x0000000500047c82 */ /* 0x004fe20008000000 */
[----:B------:R-:W-:Y:S05]  /*1bc0*/  BRA.U UP0, `(.L_x_31) ;  /* 0xfffffffd004c7547 */ /* 0x000fea000b83ffff */
.L_x_25:
[----:B------:R-:W-:Y:S01]  /*1bd0*/  ULEA UR4, UR5, UR6, 0x3 ;  /* 0x0000000605047291 */ /* 0x000fe2000f8e18ff */
[----:B--2-4-:R-:W-:Y:S01]  /*1be0*/  SHF.L.U32 R0, R12, 0x1f, RZ ;  /* 0x0000001f0c007819 */ /* 0x014fe200000006ff */
[----:B------:R-:W-:Y:S01]  /*1bf0*/  @!P1 SYNCS.ARRIVE.TRANS64.A1T0 RZ, [UR6+0x58], RZ ;  /* 0x000058ffffff99a7 */ /* 0x000fe20008100006 */
[----:B------:R-:W-:-:S06]  /*1c00*/  UISETP.GT.AND UP0, UPT, UR41, UR40, UPT ;  /* 0x000000282900728c */ /* 0x000fcc000bf04270 */
[----:B-1-3--:R1:W2:Y:S03]  /*1c10*/  SYNCS.PHASECHK.TRANS64.TRYWAIT P0, [UR4+0x20], R0 ;  /* 0x00002000ff0075a7 */ /* 0x00a2a60008001104 */
[----:B------:R-:W-:Y:S05]  /*1c20*/  BRA.U !UP0, `(.L_x_32) ;  /* 0x0000000108c07547 */ /* 0x000fea000b800000 */
[----:B------:R-:W-:Y:S01]  /*1c30*/  UIADD3 UR26, UPT, UPT, UR43, UR13, URZ ;  /* 0x0000000d2b1a7290 */ /* 0x000fe2000fffe0ff */
[----:B------:R-:W-:-:S11]  /*1c40*/  UMOV UR4, UR5 ;  /* 0x0000000500047c82 */ /* 0x000fd60008000000 */
.L_x_38:
[----:B------:R-:W-:Y:S01]  /*1c50*/  ULEA UR17, UR4, UR6, 0x3 ;  /* 0x0000000604117291 */ /* 0x000fe2000f8e18ff */
[----:B--2---:R-:W-:Y:S01]  /*1c60*/  @!P3 MOV R2, 0x1000 ;  /* 0x000010000002b802 */ /* 0x004fe20000000f00 */
[----:B--234-:R-:W-:Y:S10]  /*1c70*/  @P0 BRA `(.L_x_33) ;  /* 0x00000000000c0947 */ /* 0x01cff40003800000 */
[----:B------:R-:W-:-:S04]  /*1c80*/  SHF.L.U32 R3, R12, 0x1f, RZ ;  /* 0x0000001f0c037819 */ /* 0x000fc800000006ff */
[----:B------:R-:W2:Y:S02]  /*1c90*/  SYNCS.PHASECHK.TRANS64.TRYWAIT P0, [UR17+0x20], R3 ;  /* 0x00002003ff0075a7 */ /* 0x000ea40008001111 */
[----:B--2---:R-:W-:Y:S05]  /*1ca0*/  @!P0 BRA `(.L_x_34) ;  /* 0x0000004800d08947 */ /* 0x004fea0003800000 */
.L_x_33:
[----:B------:R2:W-:Y:S01]  /*1cb0*/  @!P3 SYNCS.ARRIVE.TRANS64 RZ, [UR17], R2 ;  /* 0x00000002ffffb9a7 */ /* 0x0005e20008000011 */
[----:B------:R-:W-:-:S04]  /*1cc0*/  ULOP3.LUT UR5, UR25, 0x2, URZ, 0xfc, !UPT ;  /* 0x0000000219057892 */ /* 0x000fc8000f8efcff */
[----:B------:R-:W-:-:S09]  /*1cd0*/  UISETP.NE.AND UP0, UPT, UR5, 0x2, UPT ;  /* 0x000000020500788c */ /* 0x000fd2000bf05270 */
[----:B------:R-:W-:Y:S05]  /*1ce0*/  BRA.U UP0, `(.L_x_35) ;  /* 0x0000000100047547 */ /* 0x000fea000b800000 */
[----:B------:R-:W-:Y:S05]  /*1cf0*/  BPT.TRAP 0x1 ;  /* 0x000000040000795c */ /* 0x000fea0000300000 */
.L_x_35:
[----:B------:R-:W-:Y:S04]  /*1d00*/  BSSY.RECONVERGENT B0, `(.L_x_36) ;  /* 0x0000003000007945 */ /* 0x000fe80003800200 */
[----:B------:R-:W-:Y:S05]  /*1d10*/  @P2 BRA `(.L_x_37) ;  /* 0x0000000000042947 */ /* 0x000fea0003800000 */
[----:B------:R-:W-:Y:S05]  /*1d20*/  BPT.TRAP 0x1 ;  /* 0x000000040000795c */ /* 0x000fea0000300000 */
.L_x_37:
[----:B------:R-:W-:Y:S05]  /*1d30*/  BSYNC.RECONVERGENT B0 ;  /* 0x0000000000007941 */ /* 0x000fea0003800200 */
.L_x_36:
[----:B------:R-:W-:Y:S02]  /*1d40*/  UIADD3 UR5, UPT, UPT, UR4, 0x1, URZ ;  /* 0x0000000104057890 */ /* 0x000fe4000fffe0ff */
[----:B------:R-:W-:Y:S02]  /*1d50*/  USHF.L.U32 UR18, UR13, 0x5, URZ ;  /* 0x000000050d127899 */ /* 0x000fe400080006ff */
[----:B------:R-:W-:Y:S02]  /*1d60*/  UISETP.NE.AND UP0, UPT, UR5, 0x4, UPT ;  /* 0x000000040500788c */ /* 0x000fe4000bf05270 */
[----:B------:R-:W-:Y:S02]  /*1d70*/  USHF.L.U32 UR16, UR4, 0xb, URZ ;  /* 0x0000000b04107899 */ /* 0x000fe400080006ff */
[----:B------:R-:W-:Y:S02]  /*1d80*/  USEL UR8, URZ, 0x1, UP0 ;  /* 0x00000001ff087887 */ /* 0x000fe40008000000 */
[----:B------:R-:W-:-:S02]  /*1d90*/  USEL UR5, UR5, URZ, UP0 ;  /* 0x000000ff05057287 */ /* 0x000fc40008000000 */
[----:B------:R-:W-:Y:S02]  /*1da0*/  UIADD3 UR22, UP0, UPT, UR28, 0x180, URZ ;  /* 0x000001801c167890 */ /* 0x000fe4000ff1e0ff */
[----:B------:R-:W-:Y:S01]  /*1db0*/  UIADD3 UR13, UPT, UPT, UR13, 0x1, URZ ;  /* 0x000000010d0d7890 */ /* 0x000fe2000fffe0ff */
[----:B------:R-:W-:Y:S01]  /*1dc0*/  LOP3.LUT R12, R12, UR8, RZ, 0x3c, !PT ;  /* 0x000000080c0c7c12 */ /* 0x000fe2000f8e3cff */
[----:B------:R-:W-:Y:S02]  /*1dd0*/  UIADD3 UR14, UP1, UPT, UR28, 0x80, URZ ;  /* 0x000000801c0e7890 */ /* 0x000fe4000ff3e0ff */
[----:B------:R-:W-:Y:S01]  /*1de0*/  UIADD3.X UR23, UPT, UPT, URZ, UR29, URZ, UP0, !UPT ;  /* 0x0000001dff177290 */ /* 0x000fe200087fe4ff */
[----:B-1----:R-:W-:Y:S01]  /*1df0*/  SHF.L.U32 R0, R12, 0x1f, RZ ;  /* 0x0000001f0c007819 */ /* 0x002fe200000006ff */
[----:B------:R-:W-:Y:S02]  /*1e00*/  ULOP3.LUT UR8, UR16, UR24, URZ, 0xfc, !UPT ;  /* 0x0000001810087292 */ /* 0x000fe4000f8efcff */
[----:B------:R-:W-:-:S02]  /*1e10*/  UISETP.NE.AND UP0, UPT, UR13, UR26, UPT ;  /* 0x0000001a0d00728c */ /* 0x000fc4000bf05270 */
[----:B------:R-:W-:Y:S02]  /*1e20*/  ULEA UR7, UR5, UR6, 0x3 ;  /* 0x0000000605077291 */ /* 0x000fe4000f8e18ff */
[----:B------:R-:W-:Y:S02]  /*1e30*/  UIADD3 UR16, UPT, UPT, UR6, 0x2400, UR16 ;  /* 0x0000240006107890 */ /* 0x000fe4000fffe010 */
[----:B------:R-:W-:Y:S02]  /*1e40*/  UIADD3.X UR15, UPT, UPT, URZ, UR29, URZ, UP1, !UPT ;  /* 0x0000001dff0f7290 */ /* 0x000fe40008ffe4ff */
[----:B------:R-:W-:Y:S01]  /*1e50*/  UIADD3 UR8, UPT, UPT, UR6, 0x4400, UR8 ;  /* 0x0000440006087890 */ /* 0x000fe2000fffe008 */
[----:B------:R-:W-:Y:S01]  /*1e60*/  UMOV UR30, 0x0 ;  /* 0x00000000001e7882 */ /* 0x000fe20000000000 */
[----:B------:R-:W-:Y:S01]  /*1e70*/  UMOV UR31, 0x10000000 ;  /* 0x10000000001f7882 */ /* 0x000fe20000000000 */
[----:B------:R-:W-:Y:S01]  /*1e80*/  UMOV UR19, UR35 ;  /* 0x0000002300137c82 */ /* 0x000fe20008000000 */
[----:B------:R-:W-:Y:S01]  /*1e90*/  UMOV UR20, UR36 ;  /* 0x0000002400147c82 */ /* 0x000fe20008000000 */
[----:B------:R3:W4:Y:S01]  /*1ea0*/  SYNCS.PHASECHK.TRANS64.TRYWAIT P0, [UR7+0x20], R0 ;  /* 0x00002000ff0075a7 */ /* 0x0007220008001107 */
[----:B------:R-:W-:Y:S01]  /*1eb0*/  UMOV UR4, 0x30000 ;  /* 0x0003000000047882 */ /* 0x000fe20000000000 */
[----:B------:R-:W-:Y:S01]  /*1ec0*/  UMOV UR12, UR36 ;  /* 0x00000024000c7c82 */ /* 0x000fe20008000000 */
[----:B------:R-:W-:Y:S01]  /*1ed0*/  UMOV UR9, UR17 ;  /* 0x0000001100097c82 */ /* 0x000fe20008000000 */
[----:B------:R-:W-:Y:S01]  /*1ee0*/  UMOV UR10, UR18 ;  /* 0x00000012000a7c82 */ /* 0x000fe20008000000 */
[----:B------:R-:W-:Y:S01]  /*1ef0*/  UTMALDG.3D [UR16], [UR14], desc[UR30] ;  /* 0x00001e100e0075b4 */ /* 0x000fe20008011000 */
[----:B------:R1:W-:Y:S02]  /*1f00*/  UTMALDG.3D.MULTICAST [UR8], [UR22], UR4, desc[UR30] ;  /* 0x00001e08160073b4 */ /* 0x0003e40008011804 */
[----:B-1----:R-:W-:Y:S01]  /*1f10*/  UMOV UR4, UR5 ;  /* 0x0000000500047c82 */ /* 0x002fe20008000000 */
[----:B------:R-:W-:Y:S05]  /*1f20*/  BRA.U UP0, `(.L_x_38) ;  /* 0xfffffffd00487547 */ /* 0x000fea000b83ffff */
.L_x_32:
[C---:B------:R-:W-:Y:S01]  /*1f30*/  LEA R3, R11.reuse, UR6, 0x3 ;  /* 0x000000060b037c11 */ /* 0x040fe2000f8e18ff */
[----:B------:R-:W-:Y:S01]  /*1f40*/  NOP ;  /* 0x0000000000007918 */ /* 0x000fe20000000000 */
[----:B-1-3--:R-:W-:Y:S02]  /*1f50*/  SHF.L.U32 R0, R10, 0x1f, RZ ;  /* 0x0000001f0a007819 */ /* 0x00afe400000006ff */
[----:B------:R-:W-:Y:S02]  /*1f60*/  LEA R4, R11, UR6, 0x4 ;  /* 0x000000060b047c11 */ /* 0x000fe4000f8e20ff */
[----:B--2-4-:R-:W1:Y:S02]  /*1f70*/  SYNCS.PHASECHK.TRANS64.TRYWAIT P0, [R3+URZ+0x60], R0 ;  /* 0x00006000030075a7 */ /* 0x014e6400080011ff */
[----:B-1----:R-:W-:Y:S05]  /*1f80*/  @!P0 BRA `(.L_x_39) ;  /* 0x0000004800308947 */ /* 0x002fea0003800000 */
.L_x_105:
[----:B------:R-:W2:Y:S01]  /*1f90*/  LDS.128 R4, [R4+0xf0] ;  /* 0x0000f00004047984 */ /* 0x000ea20000000c00 */
[----:B------:R-:W-:Y:S01]  /*1fa0*/  UISETP.GE.AND UP0, UPT, UR42, 0x1, UPT ;  /* 0x000000012a00788c */ /* 0x000fe2000bf06270 */
[----:B------:R-:W-:Y:S01]  /*1fb0*/  @!PT LDS RZ, [RZ] ;  /* 0x00000000fffff984 */ /* 0x000fe20000000800 */
[----:B------:R-:W-:Y:S01]  /*1fc0*/  @!PT LDS RZ, [RZ] ;  /* 0x00000000fffff984 */ /* 0x000fe20000000800 */
[----:B------:R-:W-:Y:S01]  /*1fd0*/  @!PT LDS RZ, [RZ] ;  /* 0x00000000fffff984 */ /* 0x000fe20000000800 */
[----:B------:R-:W-:Y:S01]  /*1fe0*/  @!PT LDS RZ, [RZ] ;  /* 0x00000000fffff984 */ /* 0x000fe20000000800 */
[----:B------:R3:W-:Y:S06]  /*1ff0*/  MEMBAR.ALL.CTA ;  /* 0x0000000000007992 */ /* 0x0007ec0000008000 */
[----:B---3--:R-:W3:Y:S01]  /*2000*/  FENCE.VIEW.ASYNC.S ;  /* 0x00000000000073c6 */ /* 0x008ee20000000000 */
[----:B--2---:R-:W-:-:S13]  /*2010*/  LOP3.LUT P0, RZ, R6, 0x1, RZ, 0xc0, !PT ;  /* 0x0000000106ff7812 */ /* 0x004fda000780c0ff */
[----:B---3--:R-:W-:Y:S01]  /*2020*/  VOTEU.ANY UP1, P0 ;  /* 0x0000000000ff7886 */ /* 0x008fe20000020100 */
[----:B------:R-:W-:-:S13]  /*2030*/  PLOP3.LUT P0, PT, PT, PT, UP1, 0x80, 0x8 ;  /* 0x000000000008781c */ /* 0x000fda0003f0f018 */
[----:B-1----:R-:W-:Y:S02]  /*2040*/  @P0 LOP3.LUT R0, R5, 0xffff, RZ, 0xc0, !PT ;  /* 0x0000ffff05000812 */ /* 0x002fe400078ec0ff */
[----:B------:R-:W-:Y:S02]  /*2050*/  @P0 MOV R2, R4 ;  /* 0x0000000400020202 */ /* 0x000fe40000000f00 */
[----:B------:R-:W-:Y:S01]  /*2060*/  @P0 R2UR UR7, R0 ;  /* 0x00000000000702ca */ /* 0x000fe200000e0000 */
[----:B------:R-:W-:Y:S01]  /*2070*/  VIADD R0, R3, 0x70 ;  /* 0x0000007003007836 */ /* 0x000fe20000000000 */
[----:B------:R-:W-:Y:S02]  /*2080*/  @P0 SHF.R.U32.HI R4, RZ, 0x10, R5 ;  /* 0x00000010ff040819 */ /* 0x000fe40000011605 */
[----:B------:R-:W-:Y:S02]  /*2090*/  @P0 R2UR UR8, R2 ;  /* 0x00000000020802ca */ /* 0x000fe400000e0000 */
[----:B------:R-:W-:-:S02]  /*20a0*/  PRMT R0, RZ, 0x654, R0 ;  /* 0x00000654ff007816 */ /* 0x000fc40000000000 */
[----:B------:R-:W-:Y:S02]  /*20b0*/  @P0 R2UR UR4, R4 ;  /* 0x00000000040402ca */ /* 0x000fe400000e0000 */
[----:B------:R1:W-:Y:S03]  /*20c0*/  SYNCS.ARRIVE.TRANS64.RED.A1T0 RZ, [R0+URZ], RZ ;  /* 0x000000ff00ff79a7 */ /* 0x0003e600081004ff */
[----:B------:R-:W-:-:S04]  /*20d0*/  @UP1 UMOV UR27, UR7 ;  /* 0x00000007001b1c82 */ /* 0x000fc80008000000 */
[----:B------:R-:W-:-:S04]  /*20e0*/  @UP1 UMOV UR37, UR8 ;  /* 0x0000000800251c82 */ /* 0x000fc80008000000 */
[----:B------:R-:W-:Y:S01]  /*20f0*/  @UP1 UMOV UR36, UR4 ;  /* 0x0000000400241c82 */ /* 0x000fe20008000000 */
[----:B------:R-:W-:Y:S05]  /*2100*/  BRA.U !UP0, `(.L_x_40) ;  /* 0x0000000108d47547 */ /* 0x000fea000b800000 */
[----:B------:R-:W2:Y:S01]  /*2110*/  LDCU.128 UR12, c[0x0][0xb10] ;  /* 0x00016200ff0c77ac */ /* 0x000ea20008000c00 */
[----:B------:R-:W3:Y:S01]  /*2120*/  LDCU UR26, c[0x0][0xb20] ;  /* 0x00016400ff1a77ac */ /* 0x000ee20008000800 */
[----:B------:R-:W4:Y:S01]  /*2130*/  LDCU UR20, c[0x0][0xb0c] ;  /* 0x00016180ff1477ac */ /* 0x000f220008000800 */
[----:B------:R-:W1:Y:S01]  /*2140*/  LDCU.64 UR10, c[0x0][0xb28] ;  /* 0x00016500ff0a77ac */ /* 0x000e620008000a00 */
[----:B------:R-:W-:Y:S02]  /*2150*/  UISETP.NE.AND UP3, UPT, UR42, 0x1, UPT ;  /* 0x000000012a00788c */ /* 0x000fe4000bf65270 */
[----:B--2---:R-:W-:Y:S02]  /*2160*/  UIMAD.WIDE.U32 UR16, UR38, UR15, URZ ;  /* 0x0000000f261072a5 */ /* 0x004fe4000f8e00ff */
[----:B------:R-:W-:Y:S02]  /*2170*/  UIMAD.WIDE.U32 UR8, UR39, UR12, URZ ;  /* 0x0000000c270872a5 */ /* 0x000fe4000f8e00ff */
[----:B------:R-:W-:-:S02]  /*2180*/  UISETP.NE.AND UP0, UPT, UR14, 0x1, UPT ;  /* 0x000000010e00788c */ /* 0x000fc4000bf05270 */
[----:B------:R-:W-:Y:S01]  /*2190*/  UIMAD.WIDE.U32 UR22, UR27, UR15, URZ ;  /* 0x0000000f1b1672a5 */ /* 0x000fe2000f8e00ff */
[----:B------:R-:W-:Y:S02]  /*21a0*/  UMOV UR16, UR17 ;  /* 0x0000001100107c82 */ /* 0x000fe40008000000 */
[----:B------:R-:W-:Y:S01]  /*21b0*/  UMOV UR8, UR9 ;  /* 0x0000000900087c82 */ /* 0x000fe20008000000 */
[----:B---3--:R-:W-:Y:S02]  /*21c0*/  USHF.R.U32.HI UR16, URZ, UR26, UR16 ;  /* 0x0000001aff107299 */ /* 0x008fe40008011610 */
[----:B----4-:R-:W-:Y:S02]  /*21d0*/  UISETP.NE.AND UP2, UPT, UR20, 0x1, UPT ;  /* 0x000000011400788c */ /* 0x010fe4000bf45270 */
[----:B------:R-:W-:Y:S02]  /*21e0*/  USHF.R.U32.HI UR8, URZ, UR13, UR8 ;  /* 0x0000000dff087299 */ /* 0x000fe40008011608 */
[----:B------:R-:W-:-:S02]  /*21f0*/  USEL UR7, UR38, UR16, !UP0 ;  /* 0x0000001026077287 */ /* 0x000fc4000c000000 */
[----:B------:R-:W-:Y:S02]  /*2200*/  USEL UR8, UR39, UR8, !UP2 ;  /* 0x0000000827087287 */ /* 0x000fe4000d000000 */
[----:B-1----:R-:W-:Y:S01]  /*2210*/  UIMAD.WIDE.U32 UR16, UR7, UR10, URZ ;  /* 0x0000000a071072a5 */ /* 0x002fe2000f8e00ff */
[----:B------:R-:W-:Y:S01]  /*2220*/  UMOV UR4, UR23 ;  /* 0x0000001700047c82 */ /* 0x000fe20008000000 */
[----:B------:R-:W-:Y:S02]  /*2230*/  UIMAD.WIDE.U32 UR18, UR37, UR12, URZ ;  /* 0x0000000c251272a5 */ /* 0x000fe4000f8e00ff */
[----:B------:R-:W-:-:S03]  /*2240*/  UIMAD.WIDE.U32 UR22, UR8, UR10, URZ ;  /* 0x0000000a081672a5 */ /* 0x000fc6000f8e00ff */
[----:B------:R-:W-:Y:S01]  /*2250*/  UMOV UR16, UR17 ;  /* 0x0000001100107c82 */ /* 0x000fe20008000000 */
[----:B------:R-:W-:Y:S02]  /*2260*/  USHF.R.U32.HI UR4, URZ, UR26, UR4 ;  /* 0x0000001aff047299 */ /* 0x000fe40008011604 */
[----:B------:R-:W-:Y:S01]  /*2270*/  @UP3 USHF.R.U32.HI UR7, URZ, UR11, UR16 ;  /* 0x0000000bff073299 */ /* 0x000fe20008011610 */
[----:B------:R-:W-:Y:S01]  /*2280*/  UMOV UR18, UR19 ;  /* 0x0000001300127c82 */ /* 0x000fe20008000000 */
[----:B------:R-:W-:Y:S01]  /*2290*/  UMOV UR22, UR23 ;  /* 0x0000001700167c82 */ /* 0x000fe20008000000 */
[----:B------:R-:W-:Y:S02]  /*22a0*/  USHF.R.U32.HI UR13, URZ, UR13, UR18 ;  /* 0x0000000dff0d7299 */ /* 0x000fe40008011612 */
[----:B------:R-:W-:Y:S02]  /*22b0*/  USEL UR4, UR27, UR4, !UP0 ;  /* 0x000000041b047287 */ /* 0x000fe4000c000000 */
[----:B------:R-:W-:-:S02]  /*22c0*/  @UP3 USHF.R.U32.HI UR8, URZ, UR11, UR22 ;  /* 0x0000000bff083299 */ /* 0x000fc40008011616 */
[----:B------:R-:W-:Y:S02]  /*22d0*/  UIMAD UR9, UR42, UR7, URZ ;  /* 0x000000072a0972a4 */ /* 0x000fe4000f8e02ff */
[----:B------:R-:W-:Y:S02]  /*22e0*/  USEL UR7, UR37, UR13, !UP2 ;  /* 0x0000000d25077287 */ /* 0x000fe4000d000000 */
[----:B------:R-:W-:Y:S02]  /*22f0*/  UIMAD UR12, UR42, UR8, URZ ;  /* 0x000000082a0c72a4 */ /* 0x000fe4000f8e02ff */
[----:B------:R-:W-:Y:S02]  /*2300*/  UISETP.GE.AND UP0, UPT, UR4, UR9, UPT ;  /* 0x000000090400728c */ /* 0x000fe4000bf06270 */
[----:B------:R-:W-:Y:S02]  /*2310*/  UIMAD.WIDE.U32 UR16, UR4, UR10, URZ ;  /* 0x0000000a041072a5 */ /* 0x000fe4000f8e00ff */
[----:B------:R-:W-:-:S02]  /*2320*/  UISETP.GE.OR UP0, UPT, UR7, UR12, UP0 ;  /* 0x0000000c0700728c */ /* 0x000fc40008706670 */
[----:B------:R-:W-:Y:S02]  /*2330*/  UIMAD.WIDE.U32 UR12, UR7, UR10, URZ ;  /* 0x0000000a070c72a5 */ /* 0x000fe4000f8e00ff */
[----:B------:R-:W-:Y:S01]  /*2340*/  UIADD3 UR15, UPT, UPT, -UR4, URZ, URZ ;  /* 0x000000ff040f7290 */ /* 0x000fe2000fffe1ff */
[----:B------:R-:W-:Y:S01]  /*2350*/  UMOV UR10, UR17 ;  /* 0x00000011000a7c82 */ /* 0x000fe20008000000 */
[----:B------:R-:W-:Y:S02]  /*2360*/  UIADD3 UR12, UPT, UPT, -UR7, URZ, URZ ;  /* 0x000000ff070c7290 */ /* 0x000fe4000fffe1ff */
[----:B------:R-:W-:-:S03]  /*2370*/  USHF.R.U32.HI UR10, URZ, UR11, UR10 ;  /* 0x0000000bff0a7299 */ /* 0x000fc6000801160a */
[----:B------:R-:W-:Y:S01]  /*2380*/  @!UP0 UMOV UR9, UR13 ;  /* 0x0000000d00098c82 */ /* 0x000fe20008000000 */
[----:B------:R-:W-:Y:S02]  /*2390*/  UIMAD UR15, UR14, UR15, UR27 ;  /* 0x0000000f0e0f72a4 */ /* 0x000fe4000f8e021b */
[----:B------:R-:W-:Y:S02]  /*23a0*/  USEL UR10, UR4, UR10, !UP3 ;  /* 0x0000000a040a7287 */ /* 0x000fe4000d800000 */
[----:B------:R-:W-:Y:S02]  /*23b0*/  @!UP0 USHF.R.U32.HI UR9, URZ, UR11, UR9 ;  /* 0x0000000bff098299 */ /* 0x000fe40008011609 */
[----:B------:R-:W-:Y:S02]  /*23c0*/  UIADD3 UR11, UPT, UPT, -UR10, URZ, URZ ;  /* 0x000000ff0a0b7290 */ /* 0x000fe4000fffe1ff */
[----:B------:R-:W-:Y:S02]  /*23d0*/  @!UP0 USEL UR9, UR7, UR9, !UP3 ;  /* 0x0000000907098287 */ /* 0x000fe4000d800000 */
[----:B------:R-:W-:-:S02]  /*23e0*/  UIMAD UR11, UR42, UR11, UR4 ;  /* 0x0000000b2a0b72a4 */ /* 0x000fc4000f8e0204 */
[----:B------:R-:W-:Y:S02]  /*23f0*/  @!UP0 UIADD3 UR10, UPT, UPT, UR10, -UR9, URZ ;  /* 0x800000090a0a8290 */ /* 0x000fe4000fffe0ff */
[----:B------:R-:W-:Y:S02]  /*2400*/  @!UP0 UIMAD UR9, UR11, UR8, UR9 ;  /* 0x000000080b0982a4 */ /* 0x000fe4000f8e0209 */
[----:B------:R-:W-:Y:S02]  /*2410*/  @!UP0 UIMAD UR4, UR42, UR10, UR7 ;  /* 0x0000000a2a0482a4 */ /* 0x000fe4000f8e0207 */
[----:B------:R-:W-:Y:S02]  /*2420*/  UIMAD UR8, UR20, UR12, UR37 ;  /* 0x0000000c140872a4 */ /* 0x000fe4000f8e0225 */
[----:B------:R-:W-:Y:S01]  /*2430*/  UIMAD UR27, UR4, UR14, UR15 ;  /* 0x0000000e041b72a4 */ /* 0x000fe2000f8e020f */
[----:B------:R-:W-:Y:S02]  /*2440*/  @!UP0 UMOV UR7, UR9 ;  /* 0x0000000900078c82 */ /* 0x000fe40008000000 */
[----:B------:R-:W-:-:S12]  /*2450*/  UIMAD UR37, UR7, UR20, UR8 ;  /* 0x00000014072572a4 */ /* 0x000fd8000f8e0208 */
.L_x_40:
[----:B------:R-:W2:Y:S02]  /*2460*/  LDCU UR4, c[0x0][0xb30] ;  /* 0x00016600ff0477ac */ /* 0x000ea40008000800 */
[----:B--2---:R-:W-:-:S09]  /*2470*/  UISETP.NE.AND UP0, UPT, UR4, 0x1, UPT ;  /* 0x000000010400788c */ /* 0x004fd2000bf05270 */
[----:B------:R-:W-:Y:S05]  /*2480*/  BRA.U UP0, `(.L_x_41) ;  /* 0x0000000100447547 */ /* 0x000fea000b800000 */
[----:B------:R-:W2:Y:S01]  /*2490*/  LDCU.128 UR12, c[0x0][0xb10] ;  /* 0x00016200ff0c77ac */ /* 0x000ea20008000c00 */
[----:B------:R-:W3:Y:S01]  /*24a0*/  LDCU UR16, c[0x0][0xb0c] ;  /* 0x00016180ff1077ac */ /* 0x000ee20008000800 */
[----:B------:R-:W4:Y:S01]  /*24b0*/  LDCU UR17, c[0x0][0xb20] ;  /* 0x00016400ff1177ac */ /* 0x000f220008000800 */
[----:B--2---:R-:W-:Y:S02]  /*24c0*/  UIMAD.WIDE.U32 UR10, UR37, UR12, URZ ;  /* 0x0000000c250a72a5 */ /* 0x004fe4000f8e00ff */
[----:B------:R-:W-:Y:S02]  /*24d0*/  UIMAD.WIDE.U32 UR8, UR27, UR15, URZ ;  /* 0x0000000f1b0872a5 */ /* 0x000fe4000f8e00ff */
[----:B---3--:R-:W-:Y:S02]  /*24e0*/  UISETP.NE.AND UP2, UPT, UR16, 0x1, UPT ;  /* 0x000000011000788c */ /* 0x008fe4000bf45270 */
[----:B------:R-:W-:Y:S01]  /*24f0*/  UISETP.NE.AND UP0, UPT, UR14, 0x1, UPT ;  /* 0x000000010e00788c */ /* 0x000fe2000bf05270 */
[----:B------:R-:W-:-:S02]  /*2500*/  UMOV UR7, UR11 ;  /* 0x0000000b00077c82 */ /* 0x000fc40008000000 */
[----:B------:R-:W-:Y:S01]  /*2510*/  UMOV UR4, UR9 ;  /* 0x0000000900047c82 */ /* 0x000fe20008000000 */
[----:B------:R-:W-:Y:S02]  /*2520*/  USHF.R.U32.HI UR7, URZ, UR13, UR7 ;  /* 0x0000000dff077299 */ /* 0x000fe40008011607 */
[----:B----4-:R-:W-:Y:S02]  /*2530*/  USHF.R.U32.HI UR4, URZ, UR17, UR4 ;  /* 0x00000011ff047299 */ /* 0x010fe40008011604 */
[----:B------:R-:W-:Y:S02]  /*2540*/  USEL UR7, UR37, UR7, !UP2 ;  /* 0x0000000725077287 */ /* 0x000fe4000d000000 */
[----:B------:R-:W-:-:S04]  /*2550*/  USEL UR4, UR27, UR4, !UP0 ;  /* 0x000000041b047287 */ /* 0x000fc8000c000000 */
[----:B------:R-:W-:Y:S02]  /*2560*/  UIADD3 UR8, UPT, UPT, UR7, -UR4, URZ ;  /* 0x8000000407087290 */ /* 0x000fe4000fffe0ff */
[----:B------:R-:W-:Y:S02]  /*2570*/  UIADD3 UR4, UPT, UPT, -UR7, UR4, URZ ;  /* 0x0000000407047290 */ /* 0x000fe4000fffe1ff */
[----:B------:R-:W-:Y:S02]  /*2580*/  UIMAD UR27, UR8, UR14, UR27 ;  /* 0x0000000e081b72a4 */ /* 0x000fe4000f8e021b */
[----:B------:R-:W-:-:S12]  /*2590*/  UIMAD UR37, UR4, UR16, UR37 ;  /* 0x00000010042572a4 */ /* 0x000fd8000f8e0225 */
.L_x_41:
[----:B------:R-:W-:Y:S01]  /*25a0*/  VIADD R11, R11, 0x1 ;  /* 0x000000010b0b7836 */ /* 0x000fe20000000000 */
[----:B------:R-:W-:Y:S01]  /*25b0*/  PLOP3.LUT P1, PT, PT, PT, PT, 0x80, 0x8 ;  /* 0x000000000008781c */ /* 0x000fe20003f2f070 */
[----:B------:R-:W-:Y:S02]  /*25c0*/  UIADD3 UR46, UPT, UPT, UR37, UR60, URZ ;  /* 0x0000003c252e7290 */ /* 0x000fe4000fffe0ff */
[----:B------:R-:W-:Y:S01]  /*25d0*/  UIADD3 UR45, UPT, UPT, UR27, UR57, URZ ;  /* 0x000000391b2d7290 */ /* 0x000fe2000fffe0ff */
[----:B------:R-:W-:-:S04]  /*25e0*/  ISETP.NE.AND P0, PT, R11, 0x2, PT ;  /* 0x000000020b00780c */ /* 0x000fc80003f05270 */
[----:B-1----:R-:W-:Y:S02]  /*25f0*/  SEL R0, RZ, 0x1, P0 ;  /* 0x00000001ff007807 */ /* 0x002fe40000000000 */
[----:B------:R-:W-:Y:S02]  /*2600*/  SEL R11, R11, RZ, P0 ;  /* 0x000000ff0b0b7207 */ /* 0x000fe40000000000 */
[----:B------:R-:W-:Y:S01]  /*2610*/  LOP3.LUT R10, R10, R0, RZ, 0x3c, !PT ;  /* 0x000000000a0a7212 */ /* 0x000fe200078e3cff */
[----:B------:R-:W-:Y:S06]  /*2620*/  BRA.U UP1, `(.L_x_42) ;  /* 0xfffffff101447547 */ /* 0x000fec000b83ffff */
[----:B------:R-:W-:Y:S01]  /*2630*/  UIADD3 UR7, UPT, UPT, UR6, 0x20, URZ ;  /* 0x0000002006077890 */ /* 0x000fe2000fffe0ff */
[----:B------:R-:W-:-:S03]  /*2640*/  SHF.L.U32 R2, R12, 0x1f, RZ ;  /* 0x0000001f0c027819 */ /* 0x000fc600000006ff */
[----:B------:R-:W-:-:S09]  /*2650*/  ULEA UR4, UR5, UR7, 0x3 ;  /* 0x0000000705047291 */ /* 0x000fd2000f8e18ff */
[----:B------:R-:W1:Y:S02]  /*2660*/  SYNCS.PHASECHK.TRANS64.TRYWAIT P0, [UR4], R2 ;  /* 0x00000002ff0075a7 */ /* 0x000e640008001104 */
[----:B-1----:R-:W-:Y:S05]  /*2670*/  @!P0 BRA `(.L_x_43) ;  /* 0x0000004000888947 */ /* 0x002fea0003800000 */
.L_x_107:
[----:B------:R-:W-:-:S04]  /*2680*/  UIADD3 UR4, UPT, UPT, UR5, 0x1, URZ ;  /* 0x0000000105047890 */ /* 0x000fc8000fffe0ff */
[----:B------:R-:W-:-:S04]  /*2690*/  UISETP.NE.AND UP0, UPT, UR4, 0x4, UPT ;  /* 0x000000040400788c */ /* 0x000fc8000bf05270 */
[----:B------:R-:W-:Y:S02]  /*26a0*/  USEL UR6, URZ, 0x1, UP0 ;  /* 0x00000001ff067887 */ /* 0x000fe40008000000 */
[----:B------:R-:W-:-:S04]  /*26b0*/  USEL UR4, UR4, URZ, UP0 ;  /* 0x000000ff04047287 */ /* 0x000fc80008000000 */
[----:B------:R-:W-:Y:S01]  /*26c0*/  ULEA UR5, UR4, UR7, 0x3 ;  /* 0x0000000704057291 */ /* 0x000fe2000f8e18ff */
[----:B-1----:R-:W-:-:S04]  /*26d0*/  LOP3.LUT R2, R12, UR6, RZ, 0x3c, !PT ;  /* 0x000000060c027c12 */ /* 0x002fc8000f8e3cff */
[----:B------:R-:W-:-:S04]  /*26e0*/  SHF.L.U32 R3, R2, 0x1f, RZ ;  /* 0x0000001f02037819 */ /* 0x000fc800000006ff */
[----:B------:R-:W1:Y:S02]  /*26f0*/  SYNCS.PHASECHK.TRANS64.TRYWAIT P0, [UR5], R3 ;  /* 0x00000003ff0075a7 */ /* 0x000e640008001105 */
[----:B-1----:R-:W-:Y:S05]  /*2700*/  @!P0 BRA `(.L_x_44) ;  /* 0x00000040007c8947 */ /* 0x002fea0003800000 */
.L_x_109:
[----:B------:R-:W-:-:S04]  /*2710*/  UIADD3 UR4, UPT, UPT, UR4, 0x1, URZ ;  /* 0x0000000104047890 */ /* 0x000fc8000fffe0ff */
[----:B------:R-:W-:-:S04]  /*2720*/  UISETP.NE.AND UP0, UPT, UR4, 0x4, UPT ;  /* 0x000000040400788c */ /* 0x000fc8000bf05270 */
[----:B------:R-:W-:Y:S02]  /*2730*/  USEL UR6, URZ, 0x1, UP0 ;  /* 0x00000001ff067887 */ /* 0x000fe40008000000 */
[----:B------:R-:W-:-:S04]  /*2740*/  USEL UR4, UR4, URZ, UP0 ;  /* 0x000000ff04047287 */ /* 0x000fc80008000000 */
[----:B------:R-:W-:Y:S01]  /*2750*/  ULEA UR5, UR4, UR7, 0x3 ;  /* 0x0000000704057291 */ /* 0x000fe2000f8e18ff */
[----:B------:R-:W-:-:S04]  /*2760*/  LOP3.LUT R2, R2, UR6, RZ, 0x3c, !PT ;  /* 0x0000000602027c12 */ /* 0x000fc8000f8e3cff */
[----:B-1----:R-:W-:-:S04]  /*2770*/  SHF.L.U32 R3, R2, 0x1f, RZ ;  /* 0x0000001f02037819 */ /* 0x002fc800000006ff */
[----:B------:R-:W1:Y:S02]  /*2780*/  SYNCS.PHASECHK.TRANS64.TRYWAIT P0, [UR5], R3 ;  /* 0x00000003ff0075a7 */ /* 0x000e640008001105 */
[----:B-1----:R-:W-:Y:S05]  /*2790*/  @!P0 BRA `(.L_x_45) ;  /* 0x0000004000708947 */ /* 0x002fea0003800000 */
.L_x_111:
[----:B------:R-:W-:-:S04]  /*27a0*/  UIADD3 UR4, UPT, UPT, UR4, 0x1, URZ ;  /* 0x0000000104047890 */ /* 0x000fc8000fffe0ff */
[----:B------:R-:W-:-:S04]  /*27b0*/  UISETP.NE.AND UP0, UPT, UR4, 0x4, UPT ;  /* 0x000000040400788c */ /* 0x000fc8000bf05270 */
[----:B------:R-:W-:Y:S02]  /*27c0*/  USEL UR5, URZ, 0x1, UP0 ;  /* 0x00000001ff057887 */ /* 0x000fe40008000000 */
[----:B------:R-:W-:-:S04]  /*27d0*/  USEL UR4, UR4, URZ, UP0 ;  /* 0x000000ff04047287 */ /* 0x000fc80008000000 */
[----:B------:R-:W-:Y:S01]  /*27e0*/  ULEA UR4, UR4, UR7, 0x3 ;  /* 0x0000000704047291 */ /* 0x000fe2000f8e18ff */
[----:B------:R-:W-:-:S04]  /*27f0*/  LOP3.LUT R2, R2, UR5, RZ, 0x3c, !PT ;  /* 0x0000000502027c12 */ /* 0x000fc8000f8e3cff */
[----:B------:R-:W-:Y:S01]  /*2800*/  SHF.L.U32 R2, R2, 0x1f, RZ ;  /* 0x0000001f02027819 */ /* 0x000fe200000006ff */
[----:B-1----:R-:W-:-:S07]  /*2810*/  IMAD.U32 R0, RZ, RZ, UR4 ;  /* 0x00000004ff007e24 */ /* 0x002fce000f8e00ff */
.L_x_46:
[----:B-1----:R1:W2:Y:S02]  /*2820*/  SYNCS.PHASECHK.TRANS64.TRYWAIT P0, [R0+URZ], R2 ;  /* 0x00000002000075a7 */ /* 0x0022a400080011ff */
[----:B--2---:R-:W-:Y:S05]  /*2830*/  @!P0 NANOSLEEP.SYNCS 0x989680 ;  /* 0x009896800000895d */ /* 0x004fea0003900000 */
[----:B------:R-:W2:Y:S02]  /*2840*/  @!P0 SYNCS.PHASECHK.TRANS64 P0, [R0+URZ], R2 ;  /* 0x00000002000085a7 */ /* 0x000ea400080010ff */
[----:B--2---:R-:W-:Y:S05]  /*2850*/  @P0 EXIT ;  /* 0x000000000000094d */ /* 0x004fea0003800000 */
[----:B------:R-:W-:Y:S05]  /*2860*/  BRA `(.L_x_46) ;  /* 0xfffffffc00ec7947 */ /* 0x000fea000383ffff */
.L_x_22:
[----:B------:R-:W-:-:S04]  /*2870*/  UISETP.NE.AND UP0, UPT, UR48, URZ, UPT ;  /* 0x000000ff3000728c */ /* 0x000fc8000bf05270 */
[----:B------:R-:W-:-:S09]  /*2880*/  UISETP.NE.OR UP0, UPT, UR18, 0x1, UP0 ;  /* 0x000000011200788c */ /* 0x000fd20008705670 */
[----:B------:R-:W-:Y:S05]  /*2890*/  BRA.U UP0, `(.L_x_47) ;  /* 0x0000000500487547 */ /* 0x000fea000b800000 */
[----:B------:R-:W-:Y:S01]  /*28a0*/  ISETP.GE.U32.AND P2, PT, R0, 0x2, PT ;  /* 0x000000020000780c */ /* 0x000fe20003f46070 */
[----:B------:R-:W-:Y:S01]  /*28b0*/  IMAD.MOV.U32 R12, RZ, RZ, 0x1 ;  /* 0x00000001ff0c7424 */ /* 0x000fe200078e00ff */
[----:B------:R-:W-:Y:S02]  /*28c0*/  CS2R R10, SRZ ;  /* 0x00000000000a7805 */ /* 0x000fe4000001ff00 */
[----:B------:R-:W-:Y:S01]  /*28d0*/  CS2R R8, SRZ ;  /* 0x0000000000087805 */ /* 0x000fe2000001ff00 */
[----:B------:R-:W-:Y:S01]  /*28e0*/  UMOV UR6, 0x400 ;  /* 0x0000040000067882 */ /* 0x000fe20000000000 */
[----:B------:R-:W-:Y:S01]  /*28f0*/  UMOV UR5, URZ ;  /* 0x000000ff00057c82 */ /* 0x000fe20008000000 */
[----:B------:R-:W-:-:S12]  /*2900*/  ULEA UR6, UR48, UR6, 0x18 ;  /* 0x0000000630067291 */ /* 0x000fd8000f8ec0ff */
.L_x_51:
[----:B------:R-:W-:Y:S02]  /*2910*/  LEA R2, R8, UR6, 0x3 ;  /* 0x0000000608027c11 */ /* 0x000fe4000f8e18ff */
[----:B------:R-:W-:-:S03]  /*2920*/  SHF.L.U32 R4, R9, 0x1f, RZ ;  /* 0x0000001f09047819 */ /* 0x000fc600000006ff */
[----:B------:R-:W-:Y:S01]  /*2930*/  VIADD R5, R2, 0xd0 ;  /* 0x000000d002057836 */ /* 0x000fe20000000000 */
[----:B------:R-:W2:Y:S02]  /*2940*/  SYNCS.PHASECHK.TRANS64.TRYWAIT P0, [R2+URZ+0xc0], R4 ;  /* 0x0000c004020075a7 */ /* 0x000ea400080011ff */
[----:B--2---:R-:W-:Y:S05]  /*2950*/  @!P0 BRA `(.L_x_48) ;  /* 0x0000004000188947 */ /* 0x004fea0003800000 */
.L_x_112:
[----:B------:R-:W-:Y:S01]  /*2960*/  ULEA UR4, UR5, UR6, 0x3 ;  /* 0x0000000605047291 */ /* 0x000fe2000f8e18ff */
[----:B--2---:R-:W-:Y:S01]  /*2970*/  PRMT R2, RZ, 0x654, R5 ;  /* 0x00000654ff027816 */ /* 0x004fe20000000005 */
[----:B------:R-:W-:Y:S01]  /*2980*/  @!P2 IMAD.MOV.U32 R4, RZ, RZ, 0x10 ;  /* 0x00000010ff04a424 */ /* 0x000fe200078e00ff */
[----:B------:R-:W-:Y:S01]  /*2990*/  SHF.L.U32 R5, R12, 0x1f, RZ ;  /* 0x0000001f0c057819 */ /* 0x000fe200000006ff */
[----:B------:R-:W-:Y:S01]  /*29a0*/  UIADD3 UR7, UPT, UPT, UR4, 0x60, URZ ;  /* 0x0000006004077890 */ /* 0x000fe2000fffe0ff */
[----:B------:R2:W-:Y:S05]  /*29b0*/  SYNCS.ARRIVE.TRANS64.RED.A1T0 RZ, [R2+URZ], RZ ;  /* 0x000000ff02ff79a7 */ /* 0x0005ea00081004ff */
[----:B------:R-:W-:Y:S01]  /*29c0*/  IMAD.U32 R6, RZ, RZ, UR7 ;  /* 0x00000007ff067e24 */ /* 0x000fe2000f8e00ff */
[----:B------:R-:W3:Y:S04]  /*29d0*/  SYNCS.PHASECHK.TRANS64.TRYWAIT P0, [UR4+0x70], R5 ;  /* 0x00007005ff0075a7 */ /* 0x000ee80008001104 */
[----:B------:R-:W-:Y:S01]  /*29e0*/  PRMT R6, R0, 0x654, R6 ;  /* 0x0000065400067816 */ /* 0x000fe20000000006 */
[----:B--23--:R-:W-:Y:S06]  /*29f0*/  @!P0 BRA `(.L_x_49) ;  /* 0x0000004000048947 */ /* 0x00cfec0003800000 */
.L_x_114:
[----:B------:R-:W-:Y:S01]  /*2a00*/  ULEA UR8, UR5, UR6, 0x4 ;  /* 0x0000000605087291 */ /* 0x000fe2000f8e20ff */
[----:B------:R-:W-:Y:S01]  /*2a10*/  SEL R3, R6, R3, !P2 ;  /* 0x0000000306037207 */ /* 0x000fe20005000000 */
[----:B------:R-:W-:Y:S01]  /*2a20*/  UIADD3 UR9, UPT, UPT, UR4, 0x60, URZ ;  /* 0x0000006004097890 */ /* 0x000fe2000fffe0ff */
[----:B--2---:R-:W-:Y:S01]  /*2a30*/  LEA R2, R11, UR6, 0x3 ;  /* 0x000000060b027c11 */ /* 0x004fe2000f8e18ff */
[----:B------:R-:W-:Y:S01]  /*2a40*/  UIADD3 UR8, UPT, UPT, UR8, 0xf0, URZ ;  /* 0x000000f008087890 */ /* 0x000fe2000fffe0ff */
[----:B------:R2:W-:Y:S01]  /*2a50*/  @!P2 SYNCS.ARRIVE.TRANS64.RED RZ, [R3+URZ], R4 ;  /* 0x0000000403ffa9a7 */ /* 0x0005e200080004ff */
[----:B------:R-:W-:Y:S01]  /*2a60*/  UIADD3 UR4, UPT, UPT, UR5, 0x1, URZ ;  /* 0x0000000105047890 */ /* 0x000fe2000fffe0ff */
[----:B------:R-:W-:-:S03]  /*2a70*/  VIADD R8, R8, 0x1 ;  /* 0x0000000108087836 */ /* 0x000fc60000000000 */
[----:B------:R-:W-:Y:S02]  /*2a80*/  UISETP.NE.AND UP0, UPT, UR4, 0x2, UPT ;  /* 0x000000020400788c */ /* 0x000fe4000bf05270 */
[----:B------:R-:W-:Y:S01]  /*2a90*/  ISETP.NE.AND P0, PT, R8, 0x2, PT ;  /* 0x000000020800780c */ /* 0x000fe20003f05270 */
[----:B------:R-:W-:Y:S06]  /*2aa0*/  UGETNEXTWORKID.BROADCAST [UR8], [UR9] ;  /* 0x00000000080073ca */ /* 0x000fec0008000100 */
[----:B------:R-:W-:Y:S02]  /*2ab0*/  USEL UR7, URZ, 0x1, UP0 ;  /* 0x00000001ff077887 */ /* 0x000fe40008000000 */
[----:B------:R-:W-:-:S04]  /*2ac0*/  USEL UR5, UR4, URZ, UP0 ;  /* 0x000000ff04057287 */ /* 0x000fc80008000000 */
[----:B------:R-:W-:Y:S02]  /*2ad0*/  LOP3.LUT R12, R12, UR7, RZ, 0x3c, !PT ;  /* 0x000000070c0c7c12 */ /* 0x000fe4000f8e3cff */
[----:B--2---:R-:W-:-:S04]  /*2ae0*/  SHF.L.U32 R4, R10, 0x1f, RZ ;  /* 0x0000001f0a047819 */ /* 0x004fc800000006ff */
[----:B------:R-:W2:Y:S02]  /*2af0*/  SYNCS.PHASECHK.TRANS64.TRYWAIT P1, [R2+URZ+0x60], R4 ;  /* 0x00006004020075a7 */ /* 0x000ea400080211ff */
[----:B--2---:R-:W-:Y:S05]  /*2b00*/  @!P1 BRA `(.L_x_50) ;  /* 0x0000003c00d89947 */ /* 0x004fea0003800000 */
.L_x_115:
[C---:B--2---:R-:W-:Y:S01]  /*2b10*/  LEA R4, R11.reuse, UR6, 0x4 ;  /* 0x000000060b047c11 */ /* 0x044fe2000f8e20ff */
[----:B------:R-:W-:Y:S01]  /*2b20*/  VIADD R2, R2, 0x70 ;  /* 0x0000007002027836 */ /* 0x000fe20000000000 */
[----:B------:R-:W-:Y:S01]  /*2b30*/  SEL R8, R8, RZ, P0 ;  /* 0x000000ff08087207 */ /* 0x000fe20000000000 */
[----:B------:R-:W-:-:S03]  /*2b40*/  VIADD R11, R11, 0x1 ;  /* 0x000000010b0b7836 */ /* 0x000fc60000000000 */
[----:B------:R-:W2:Y:S01]  /*2b50*/  LDS.128 R4, [R4+0xf0] ;  /* 0x0000f00004047984 */ /* 0x000ea20000000c00 */
[----:B------:R-:W-:Y:S02]  /*2b60*/  PRMT R2, RZ, 0x654, R2 ;  /* 0x00000654ff027816 */ /* 0x000fe40000000002 */
[C---:B------:R-:W-:Y:S01]  /*2b70*/  ISETP.NE.AND P1, PT, R11.reuse, 0x2, PT ;  /* 0x000000020b00780c */ /* 0x040fe20003f25270 */
[----:B------:R-:W-:Y:S01]  /*2b80*/  @!PT LDS RZ, [RZ] ;  /* 0x00000000fffff984 */ /* 0x000fe20000000800 */
[----:B------:R-:W-:Y:S01]  /*2b90*/  @!PT LDS RZ, [RZ] ;  /* 0x00000000fffff984 */ /* 0x000fe20000000800 */
[----:B------:R-:W-:Y:S01]  /*2ba0*/  @!PT LDS RZ, [RZ] ;  /* 0x00000000fffff984 */ /* 0x000fe20000000800 */
[----:B------:R-:W-:Y:S01]  /*2bb0*/  @!PT LDS RZ, [RZ] ;  /* 0x00000000fffff984 */ /* 0x000fe20000000800 */
[----:B------:R3:W-:Y:S06]  /*2bc0*/  MEMBAR.ALL.CTA ;  /* 0x0000000000007992 */ /* 0x0007ec0000008000 */
[----:B---3--:R-:W3:Y:S01]  /*2bd0*/  FENCE.VIEW.ASYNC.S ;  /* 0x00000000000073c6 */ /* 0x008ee20000000000 */
[----:B------:R-:W-:Y:S01]  /*2be0*/  SEL R11, R11, RZ, P1 ;  /* 0x000000ff0b0b7207 */ /* 0x000fe20000800000 */
[----:B---3--:R3:W-:Y:S01]  /*2bf0*/  SYNCS.ARRIVE.TRANS64.RED.A1T0 RZ, [R2+URZ], RZ ;  /* 0x000000ff02ff79a7 */ /* 0x0087e200081004ff */
[----:B--2---:R-:W-:-:S02]  /*2c00*/  LOP3.LUT P3, RZ, R6, 0x1, RZ, 0xc0, !PT ;  /* 0x0000000106ff7812 */ /* 0x004fc4000786c0ff */
[----:B------:R-:W-:-:S04]  /*2c10*/  SEL R4, RZ, 0x1, P1 ;  /* 0x00000001ff047807 */ /* 0x000fc80000800000 */
[----:B------:R-:W-:Y:S02]  /*2c20*/  LOP3.LUT R10, R10, R4, RZ, 0x3c, !PT ;  /* 0x000000040a0a7212 */ /* 0x000fe400078e3cff */
[----:B---3--:R-:W-:-:S04]  /*2c30*/  SEL R2, RZ, 0x1, P0 ;  /* 0x00000001ff027807 */ /* 0x008fc80000000000 */
[----:B------:R-:W-:Y:S01]  /*2c40*/  LOP3.LUT R9, R9, R2, RZ, 0x3c, !PT ;  /* 0x0000000209097212 */ /* 0x000fe200078e3cff */
[----:B------:R-:W-:Y:S06]  /*2c50*/  @P3 BRA `(.L_x_51) ;  /* 0xfffffffc002c3947 */ /* 0x000fec000383ffff */
[----:B------:R-:W-:Y:S01]  /*2c60*/  ULEA UR4, UR5, UR6, 0x3 ;  /* 0x0000000605047291 */ /* 0x000fe2000f8e18ff */
[----:B------:R-:W-:-:S08]  /*2c70*/  SHF.L.U32 R2, R12, 0x1f, RZ ;  /* 0x0000001f0c027819 */ /* 0x000fd000000006ff */
[----:B------:R-:W2:Y:S02]  /*2c80*/  SYNCS.PHASECHK.TRANS64 P0, [UR4+0x70], R2 ;  /* 0x00007002ff0075a7 */ /* 0x000ea40008001004 */
[----:B--2---:R-:W-:Y:S05]  /*2c90*/  @P0 BRA `(.L_x_52) ;  /* 0x0000000000080947 */ /* 0x004fea0003800000 */
[----:B------:R-:W2:Y:S02]  /*2ca0*/  SYNCS.PHASECHK.TRANS64.TRYWAIT P0, [UR4+0x70], R2 ;  /* 0x00007002ff0075a7 */ /* 0x000ea40008001104 */
[----:B--2---:R-:W-:Y:S05]  /*2cb0*/  @!P0 BRA `(.L_x_53) ;  /* 0x0000003c00808947 */ /* 0x004fea0003800000 */
.L_x_52:
[----:B------:R-:W-:-:S04]  /*2cc0*/  UIADD3 UR7, UPT, UPT, UR5, 0x1, URZ ;  /* 0x0000000105077890 */ /* 0x000fc8000fffe0ff */
[----:B------:R-:W-:-:S04]  /*2cd0*/  UISETP.NE.AND UP0, UPT, UR7, 0x2, UPT ;  /* 0x000000020700788c */ /* 0x000fc8000bf05270 */
[----:B------:R-:W-:Y:S02]  /*2ce0*/  USEL UR8, URZ, 0x1, UP0 ;  /* 0x00000001ff087887 */ /* 0x000fe40008000000 */
[----:B------:R-:W-:-:S04]  /*2cf0*/  USEL UR7, UR7, URZ, UP0 ;  /* 0x000000ff07077287 */ /* 0x000fc80008000000 */
[----:B------:R-:W-:Y:S01]  /*2d00*/  ULEA UR7, UR7, UR6, 0x3 ;  /* 0x0000000607077291 */ /* 0x000fe2000f8e18ff */
[----:B--2---:R-:W-:-:S04]  /*2d10*/  LOP3.LUT R2, R12, UR8, RZ, 0x3c, !PT ;  /* 0x000000080c027c12 */ /* 0x004fc8000f8e3cff */
[----:B------:R-:W-:-:S04]  /*2d20*/  SHF.L.U32 R0, R2, 0x1f, RZ ;  /* 0x0000001f02007819 */ /* 0x000fc800000006ff */
[----:B------:R-:W2:Y:S02]  /*2d30*/  SYNCS.PHASECHK.TRANS64 P0, [UR7+0x70], R0 ;  /* 0x00007000ff0075a7 */ /* 0x000ea40008001007 */
[----:B-12---:R-:W-:Y:S05]  /*2d40*/  @P0 EXIT ;  /* 0x000000000000094d */ /* 0x006fea0003800000 */
[----:B------:R-:W-:Y:S02]  /*2d50*/  SHF.L.U32 R2, R2, 0x1f, RZ ;  /* 0x0000001f02027819 */ /* 0x000fe400000006ff */
[----:B------:R-:W-:-:S07]  /*2d60*/  MOV R0, UR7 ;  /* 0x0000000700007c02 */ /* 0x000fce0008000f00 */
.L_x_54:
[----:B-1----:R1:W2:Y:S02]  /*2d70*/  SYNCS.PHASECHK.TRANS64.TRYWAIT P0, [R0+URZ+0x70], R2 ;  /* 0x00007002000075a7 */ /* 0x0022a400080011ff */
[----:B--2---:R-:W-:Y:S05]  /*2d80*/  @!P0 NANOSLEEP.SYNCS 0x989680 ;  /* 0x009896800000895d */ /* 0x004fea0003900000 */
[----:B------:R-:W2:Y:S02]  /*2d90*/  @!P0 SYNCS.PHASECHK.TRANS64 P0, [R0+URZ+0x70], R2 ;  /* 0x00007002000085a7 */ /* 0x000ea400080010ff */
[----:B--2---:R-:W-:Y:S05]  /*2da0*/  @P0 EXIT ;  /* 0x000000000000094d */ /* 0x004fea0003800000 */
[----:B------:R-:W-:Y:S05]  /*2db0*/  BRA `(.L_x_54) ;  /* 0xfffffffc00ec7947 */ /* 0x000fea000383ffff */
.L_x_47:
[----:B------:R-:W-:Y:S05]  /*2dc0*/  BRA.U UP4, `(.L_x_55) ;  /* 0x0000000d04807547 */ /* 0x000fea000b800000 */
[----:B------:R-:W-:Y:S01]  /*2dd0*/  UMOV UR4, 0x40 ;  /* 0x0000004000047882 */ /* 0x000fe20000000000 */
[----:B------:R-:W-:Y:S01]  /*2de0*/  NOP ;  /* 0x0000000000007918 */ /* 0x000fe20000000000 */
[----:B------:R-:W-:Y:S01]  /*2df0*/  ULEA UR5, UR48, UR4, 0x18 ;  /* 0x0000000430057291 */ /* 0x000fe2000f8ec0ff */
[----:B------:R-:W-:Y:S02]  /*2e00*/  UMOV UR6, 0x400 ;  /* 0x0000040000067882 */ /* 0x000fe40000000000 */
[----:B------:R-:W-:-:S06]  /*2e10*/  ULEA UR6, UR48, UR6, 0x18 ;  /* 0x0000000630067291 */ /* 0x000fcc000f8ec0ff */
[----:B------:R-:W2:Y:S02]  /*2e20*/  LDS.U8 R0, [UR5+0x1c] ;  /* 0x00001c05ff007984 */ /* 0x000ea40008000000 */
[----:B--2---:R-:W-:-:S13]  /*2e30*/  ISETP.NE.AND P0, PT, R0, RZ, PT ;  /* 0x000000ff0000720c */ /* 0x004fda0003f05270 */
[----:B------:R-:W-:Y:S05]  /*2e40*/  @P0 BRA `(.L_x_56) ;  /* 0x0000000000580947 */ /* 0x000fea0003800000 */
[----:B------:R-:W-:-:S13]  /*2e50*/  ELECT P0, URZ, PT ;  /* 0x0000000000ff782f */ /* 0x000fda0003800000 */
[----:B------:R-:W-:Y:S05]  /*2e60*/  @!P0 BRA `(.L_x_57) ;  /* 0x0000000000608947 */ /* 0x000fea0003800000 */
[----:B------:R-:W-:Y:S01]  /*2e70*/  UMOV UR4, 0x10 ;  /* 0x0000001000047882 */ /* 0x000fe20000000000 */
[----:B------:R-:W-:Y:S01]  /*2e80*/  HFMA2 R0, -RZ, RZ, 0, 5.9604644775390625e-08 ;  /* 0x00000001ff007431 */ /* 0x000fe200000001ff */
[----:B------:R-:W-:-:S03]  /*2e90*/  MOV R3, 0xffff ;  /* 0x0000ffff00037802 */ /* 0x000fc60000000f00 */
[----:B------:R-:W-:Y:S04]  /*2ea0*/  DEPBAR.LE SB2, 0x36 ;  /* 0x0000ad800000791a */ /* 0x000fe80000000000 */
[----:B------:R-:W2:Y:S02]  /*2eb0*/  UTCATOMSWS.FIND_AND_SET.ALIGN UP0, UR4, UR4 ;  /* 0x00000004000475e3 */ /* 0x000ea40008000800 */
[----:B--2---:R-:W-:Y:S01]  /*2ec0*/  MOV R4, UR4 ;  /* 0x0000000400047c02 */ /* 0x004fe20008000f00 */
[----:B------:R-:W-:Y:S06]  /*2ed0*/  BRA.U UP0, `(.L_x_58) ;  /* 0x0000000100187547 */ /* 0x000fec000b800000 */
.L_x_59:
[----:B------:R-:W-:Y:S05]  /*2ee0*/  NANOSLEEP 0x64 ;  /* 0x000000640000795d */ /* 0x000fea0003800000 */
[----:B------:R-:W-:-:S05]  /*2ef0*/  UMOV UR4, 0x10 ;  /* 0x0000001000047882 */ /* 0x000fca0000000000 */
[----:B------:R-:W-:Y:S04]  /*2f00*/  DEPBAR.LE SB2, 0x36 ;  /* 0x0000ad800000791a */ /* 0x000fe80000000000 */
[----:B------:R-:W2:Y:S02]  /*2f10*/  UTCATOMSWS.FIND_AND_SET.ALIGN UP0, UR4, UR4 ;  /* 0x00000004000475e3 */ /* 0x000ea40008000800 */
[----:B--2---:R-:W-:Y:S01]  /*2f20*/  MOV R4, UR4 ;  /* 0x0000000400047c02 */ /* 0x004fe20008000f00 */
[----:B------:R-:W-:Y:S05]  /*2f30*/  BRA.U !UP0, `(.L_x_59) ;  /* 0xfffffffd08e87547 */ /* 0x000fea000b83ffff */
.L_x_58:
[-C--:B------:R-:W-:Y:S02]  /*2f40*/  SHF.L.U32 R3, R3, R4.reuse, RZ ;  /* 0x0000000403037219 */ /* 0x080fe400000006ff */
[----:B------:R-:W-:Y:S01]  /*2f50*/  SHF.L.U32 R0, R0, R4, RZ ;  /* 0x0000000400007219 */ /* 0x000fe200000006ff */
[----:B------:R-:W-:Y:S02]  /*2f60*/  IMAD.SHL.U32 R4, R4, 0x20, RZ ;  /* 0x0000002004047824 */ /* 0x000fe400078e00ff */
[----:B------:R2:W-:Y:S04]  /*2f70*/  ATOMS.OR RZ, [UR5+0x14], R3 ;  /* 0x00001403ffff798c */ /* 0x0005e8000b000005 */
[----:B------:R2:W-:Y:S04]  /*2f80*/  ATOMS.OR RZ, [UR5+0x18], R0 ;  /* 0x00001800ffff798c */ /* 0x0005e8000b000005 */
[----:B------:R2:W-:Y:S01]  /*2f90*/  STS [UR6+0x110], R4 ;  /* 0x00011004ff007988 */ /* 0x0005e20008000806 */
[----:B------:R-:W-:Y:S05]  /*2fa0*/  BRA `(.L_x_57) ;  /* 0x0000000000107947 */ /* 0x000fea0003800000 */
.L_x_56:
[----:B------:R-:W-:Y:S02]  /*2fb0*/  MOV R0, 0xffffffff ;  /* 0xffffffff00007802 */ /* 0x000fe40000000f00 */
[----:B------:R-:W-:-:S03]  /*2fc0*/  MOV R4, 0x2ff0 ;  /* 0x00002ff000047802 */ /* 0x000fc60000000f00 */
[----:B------:R2:W-:Y:S04]  /*2fd0*/  STS [UR6+0x110], R0 ;  /* 0x00011000ff007988 */ /* 0x0005e80008000806 */
[----:B-12--5:R-:W-:Y:S05]  /*2fe0*/  CALL.REL.NOINC `($__internal_1_$__cuda_sm10x_tcgen05_guardrail_trap_phase_invalid_during_alloc) ;  /* 0x0000004000007944 */ /* 0x026fea0003c00000 */
.L_x_57:
[----:B------:R-:W-:Y:S05]  /*2ff0*/  WARPSYNC.ALL ;  /* 0x0000000000007948 */ /* 0x000fea0003800000 */
[----:B------:R-:W3:Y:S01]  /*3000*/  S2UR UR4, SR_CgaCtaId ;  /* 0x00000000000479c3 */ /* 0x000ee20000008800 */
[----:B------:R-:W-:Y:S01]  /*3010*/  UMOV UR13, 0x400 ;  /* 0x00000400000d7882 */ /* 0x000fe20000000000 */
[----:B------:R-:W-:-:S06]  /*3020*/  NOP ;  /* 0x0000000000007918 */ /* 0x000fcc0000000000 */
[----:B------:R-:W-:Y:S06]  /*3030*/  BAR.ARV 0x6, 0xa0 ;  /* 0x0182800000007b1d */ /* 0x000fec0000002000 */
[----:B------:R-:W4:Y:S01]  /*3040*/  LDCU UR5, c[0x0][0x38c] ;  /* 0x00007180ff0577ac */ /* 0x000f220008000800 */
[----:B------:R-:W-:Y:S01]  /*3050*/  LOP3.LUT R2, R2, 0xffff, RZ, 0xc0, !PT ;  /* 0x0000ffff02027812 */ /* 0x000fe200078ec0ff */
[----:B------:R-:W-:Y:S01]  /*3060*/  IMAD.MOV.U32 R11, RZ, RZ, 0x1 ;  /* 0x00000001ff0b7424 */ /* 0x000fe200078e00ff */
[----:B------:R-:W-:Y:S01]  /*3070*/  CS2R R8, SRZ ;  /* 0x0000000000087805 */ /* 0x000fe2000001ff00 */
[----:B------:R-:W1:Y:S01]  /*3080*/  LDCU UR8, c[0x0][0x38c] ;  /* 0x00007180ff0877ac */ /* 0x000e620008000800 */
[----:B------:R-:W-:Y:S01]  /*3090*/  R2UR UR15, R2 ;  /* 0x00000000020f72ca */ /* 0x000fe200000e0000 */
[----:B------:R-:W-:Y:S01]  /*30a0*/  IMAD.MOV.U32 R10, RZ, RZ, RZ ;  /* 0x000000ffff0a7224 */ /* 0x000fe200078e00ff */
[----:B------:R-:W-:Y:S01]  /*30b0*/  UMOV UR18, URZ ;  /* 0x000000ff00127c82 */ /* 0x000fe20008000000 */
[----:B------:R-:W-:Y:S01]  /*30c0*/  UMOV UR10, URZ ;  /* 0x000000ff000a7c82 */ /* 0x000fe20008000000 */
[----:B---3--:R-:W-:Y:S01]  /*30d0*/  ULEA UR13, UR4, UR13, 0x18 ;  /* 0x0000000d040d7291 */ /* 0x008fe2000f8ec0ff */
[----:B------:R-:W-:Y:S01]  /*30e0*/  UMOV UR20, 0x0 ;  /* 0x0000000000147882 */ /* 0x000fe20000000000 */
[----:B------:R-:W-:-:S02]  /*30f0*/  UMOV UR21, 0x41004a0 ;  /* 0x041004a000157882 */ /* 0x000fc40000000000 */
[----:B------:R-:W-:Y:S02]  /*3100*/  UIADD3 UR6, UPT, UPT, UR13, 0x2400, URZ ;  /* 0x000024000d067890 */ /* 0x000fe4000fffe0ff */
[----:B------:R-:W-:Y:S02]  /*3110*/  UIADD3 UR7, UPT, UPT, UR13, 0x4400, URZ ;  /* 0x000044000d077890 */ /* 0x000fe4000fffe0ff */
[----:B----4-:R-:W-:Y:S01]  /*3120*/  UIADD3 UR5, UPT, UPT, UR5, 0x1f, URZ ;  /* 0x0000001f05057890 */ /* 0x010fe2000fffe0ff */
[----:B--2---:R-:W2:Y:S01]  /*3130*/  LDS R0, [UR13+0x110] ;  /* 0x0001100dff007984 */ /* 0x004ea20008000800 */
[----:B------:R-:W-:Y:S02]  /*3140*/  USHF.R.U32.HI UR6, URZ, 0x4, UR6 ;  /* 0x00000004ff067899 */ /* 0x000fe40008011606 */
[----:B------:R-:W-:Y:S02]  /*3150*/  USHF.R.S32.HI UR4, URZ, 0x1f, UR5 ;  /* 0x0000001fff047899 */ /* 0x000fe40008011405 */
[----:B------:R-:W-:-:S02]  /*3160*/  ULOP3.LUT UR6, UR6, 0x3fff, URZ, 0xc0, !UPT ;  /* 0x00003fff06067892 */ /* 0x000fc4000f8ec0ff */
[----:B------:R-:W-:Y:S02]  /*3170*/  ULEA.HI UR4, UR4, UR5, URZ, 0x5 ;  /* 0x0000000504047291 */ /* 0x000fe4000f8f28ff */
[----:B------:R-:W-:Y:S02]  /*3180*/  USHF.R.U32.HI UR5, URZ, 0x4, UR7 ;  /* 0x00000004ff057899 */ /* 0x000fe40008011607 */
[----:B------:R-:W-:Y:S02]  /*3190*/  USHF.R.S32.HI UR22, URZ, 0x5, UR4 ;  /* 0x00000005ff167899 */ /* 0x000fe40008011404 */
[----:B------:R-:W-:Y:S02]  /*31a0*/  ULOP3.LUT UR5, UR5, 0x3fff, URZ, 0xc0, !UPT ;  /* 0x00003fff05057892 */ /* 0x000fe4000f8ec0ff */
[----:B------:R-:W-:Y:S02]  /*31b0*/  UISETP.LT.AND UP0, UPT, UR22, 0x1, UPT ;  /* 0x000000011600788c */ /* 0x000fe4000bf01270 */
[----:B------:R-:W-:-:S02]  /*31c0*/  ULOP3.LUT UR16, UR6, 0x10000, URZ, 0xfc, !UPT ;  /* 0x0001000006107892 */ /* 0x000fc4000f8efcff */
[----:B------:R-:W-:Y:S02]  /*31d0*/  USEL UR23, UR22, 0x1, !UP0 ;  /* 0x0000000116177887 */ /* 0x000fe4000c000000 */
[----:B------:R-:W-:Y:S02]  /*31e0*/  ULOP3.LUT UR17, UR5, 0x10000, URZ, 0xfc, !UPT ;  /* 0x0001000005117892 */ /* 0x000fe4000f8efcff */
[----:B------:R-:W-:Y:S02]  /*31f0*/  UIADD3 UR23, UPT, UPT, -UR23, URZ, URZ ;  /* 0x000000ff17177290 */ /* 0x000fe4000fffe1ff */
[----:B-1----:R-:W-:Y:S01]  /*3200*/  UISETP.GE.AND UP4, UPT, UR8, 0x1, UPT ;  /* 0x000000010800788c */ /* 0x002fe2000bf86270 */
[----:B--2---:R-:W-:-:S15]  /*3210*/  R2UR UR24, R0 ;  /* 0x00000000001872ca */ /* 0x004fde00000e0000 */
.L_x_66:
[----:B------:R-:W-:Y:S02]  /*3220*/  LEA R0, R10, UR13, 0x3 ;  /* 0x0000000d0a007c11 */ /* 0x000fe4000f8e18ff */
[----:B------:R-:W-:Y:S02]  /*3230*/  SHF.L.U32 R2, R9, 0x1f, RZ ;  /* 0x0000001f09027819 */ /* 0x000fe400000006ff */
[----:B------:R-:W-:Y:S01]  /*3240*/  PLOP3.LUT P0, PT, PT, PT, UP4, 0x80, 0x8 ;  /* 0x000000000008781c */ /* 0x000fe20003f0f048 */
[----:B------:R-:W-:Y:S01]  /*3250*/  VIADD R3, R0, 0x70 ;  /* 0x0000007000037836 */ /* 0x000fe20000000000 */
[----:B-1----:R-:W1:Y:S02]  /*3260*/  SYNCS.PHASECHK.TRANS64.TRYWAIT P1, [R0+URZ+0x60], R2 ;  /* 0x00006002000075a7 */ /* 0x002e6400080211ff */
[----:B-1-3--:R-:W-:Y:S09]  /*3270*/  @!P1 BRA `(.L_x_60) ;  /* 0x0000003800289947 */ /* 0x00aff20003800000 */
.L_x_117:
[----:B------:R-:W-:Y:S01]  /*3280*/  LEA R4, R10, UR13, 0x4 ;  /* 0x0000000d0a047c11 */ /* 0x000fe2000f8e20ff */
[----:B------:R-:W-:Y:S01]  /*3290*/  @UP4 ULEA UR4, UR10, UR13, 0x3 ;  /* 0x0000000d0a044291 */ /* 0x000fe2000f8e18ff */
[----:B------:R-:W-:Y:S01]  /*32a0*/  PLOP3.LUT P2, PT, PT, PT, PT, 0x80, 0x8 ;  /* 0x000000000008781c */ /* 0x000fe20003f4f070 */
[----:B------:R-:W-:Y:S01]  /*32b0*/  ULEA UR19, UR18, UR13, 0x3 ;  /* 0x0000000d12137291 */ /* 0x000fe2000f8e18ff */
[----:B------:R-:W-:Y:S02]  /*32c0*/  PRMT R3, RZ, 0x654, R3 ;  /* 0x00000654ff037816 */ /* 0x000fe40000000003 */
[----:B------:R-:W2:Y:S01]  /*32d0*/  LDS.128 R4, [R4+0xf0] ;  /* 0x0000f00004047984 */ /* 0x000ea20000000c00 */
[----:B-1----:R-:W-:Y:S02]  /*32e0*/  @P0 SHF.L.U32 R2, R8, 0x1f, RZ ;  /* 0x0000001f08020819 */ /* 0x002fe400000006ff */
[----:B------:R-:W-:Y:S01]  /*32f0*/  SHF.L.U32 R0, R11, 0x1f, RZ ;  /* 0x0000001f0b007819 */ /* 0x000fe200000006ff */
[----:B------:R-:W-:Y:S01]  /*3300*/  @!PT LDS RZ, [RZ] ;  /* 0x00000000fffff984 */ /* 0x000fe20000000800 */
[----:B------:R-:W-:Y:S01]  /*3310*/  @!PT LDS RZ, [RZ] ;  /* 0x00000000fffff984 */ /* 0x000fe20000000800 */
[----:B------:R-:W-:Y:S01]  /*3320*/  @!PT LDS RZ, [RZ] ;  /* 0x00000000fffff984 */ /* 0x000fe20000000800 */
[----:B------:R-:W-:Y:S01]  /*3330*/  @!PT LDS RZ, [RZ] ;  /* 0x00000000fffff984 */ /* 0x000fe20000000800 */
[----:B------:R1:W-:Y:S06]  /*3340*/  MEMBAR.ALL.CTA ;  /* 0x0000000000007992 */ /* 0x0003ec0000008000 */
[----:B-1----:R-:W1:Y:S02]  /*3350*/  FENCE.VIEW.ASYNC.S ;  /* 0x00000000000073c6 */ /* 0x002e640000000000 */
[----:B-1----:R1:W-:Y:S01]  /*3360*/  SYNCS.ARRIVE.TRANS64.RED.A1T0 RZ, [R3+URZ], RZ ;  /* 0x000000ff03ff79a7 */ /* 0x0023e200081004ff */
[----:B------:R1:W3:Y:S01]  /*3370*/  @P0 SYNCS.PHASECHK.TRANS64.TRYWAIT P2, [UR4], R2 ;  /* 0x00000002ff0005a7 */ /* 0x0002e20008041104 */
[----:B--2---:R-:W-:Y:S01]  /*3380*/  LOP3.LUT P1, RZ, R6, 0x1, RZ, 0xc0, !PT ;  /* 0x0000000106ff7812 */ /* 0x004fe2000782c0ff */
[----:B------:R-:W2:Y:S02]  /*3390*/  SYNCS.PHASECHK.TRANS64.TRYWAIT P0, [UR19+0xa0], R0 ;  /* 0x0000a000ff0075a7 */ /* 0x000ea40008001113 */
[----:B-123--:R-:W-:Y:S10]  /*33a0*/  @!P0 BRA `(.L_x_61) ;  /* 0x0000003400f08947 */ /* 0x00eff40003800000 */
.L_x_119:
[----:B------:R-:W-:Y:S01]  /*33b0*/  IADD3 R10, PT, PT, R10, 0x1, RZ ;  /* 0x000000010a0a7810 */ /* 0x000fe20007ffe0ff */
[----:B------:R-:W-:Y:S06]  /*33c0*/  BRA.U !UP4, `(.L_x_62) ;  /* 0x000000010ca07547 */ /* 0x000fec000b800000 */
[----:B------:R-:W-:Y:S02]  /*33d0*/  ULEA.HI UR4, UR18, UR18, URZ, 0x1 ;  /* 0x0000001212047291 */ /* 0x000fe4000f8f08ff */
[----:B------:R-:W-:Y:S02]  /*33e0*/  UPLOP3.LUT UP2, UPT, UPT, UPT, UPT, 0x40, 0x4 ;  /* 0x000000000004789c */ /* 0x000fe40003f4e870 */
[----:B------:R-:W-:Y:S02]  /*33f0*/  USHF.L.U32 UR5, UR4, 0x5, URZ ;  /* 0x0000000504057899 */ /* 0x000fe400080006ff */
[----:B------:R-:W-:Y:S02]  /*3400*/  ULOP3.LUT UR14, UR4, 0xffe, URZ, 0xc0, !UPT ;  /* 0x00000ffe040e7892 */ /* 0x000fe4000f8ec0ff */
[----:B------:R-:W-:Y:S02]  /*3410*/  ULOP3.LUT UR4, UR5, 0xffffffc0, URZ, 0xc0, !UPT ;  /* 0xffffffc005047892 */ /* 0x000fe4000f8ec0ff */
[----:B------:R-:W-:-:S02]  /*3420*/  UIADD3 UR14, UPT, UPT, -UR14, UR18, URZ ;  /* 0x000000120e0e7290 */ /* 0x000fc4000fffe1ff */
[----:B------:R-:W-:Y:S01]  /*3430*/  UIADD3 UR4, UPT, UPT, UR24, UR4, URZ ;  /* 0x0000000418047290 */ /* 0x000fe2000fffe0ff */
[----:B------:R-:W-:Y:S01]  /*3440*/  UMOV UR12, UR23 ;  /* 0x00000017000c7c82 */ /* 0x000fe20008000000 */
[----:B------:R-:W-:Y:S02]  /*3450*/  UMOV UR11, UR22 ;  /* 0x00000016000b7c82 */ /* 0x000fe40008000000 */
[----:B------:R-:W-:Y:S01]  /*3460*/  ULEA UR14, UR14, UR4, 0x14 ;  /* 0x000000040e0e7291 */ /* 0x000fe2000f8ea0ff */
[----:B------:R-:W-:-:S11]  /*3470*/  UMOV UR5, UR10 ;  /* 0x0000000a00057c82 */ /* 0x000fd60008000000 */
.L_x_65:
[----:B------:R-:W-:Y:S02]  /*3480*/  UIADD3 UR12, UPT, UPT, UR12, 0x1, URZ ;  /* 0x000000010c0c7890 */ /* 0x000fe4000fffe0ff */
[----:B--2---:R-:W-:Y:S02]  /*3490*/  ULEA UR6, UR5, UR13, 0x3 ;  /* 0x0000000d05067291 */ /* 0x004fe4000f8e18ff */
[----:B------:R-:W-:Y:S01]  /*34a0*/  UISETP.NE.AND UP3, UPT, UR12, URZ, UPT ;  /* 0x000000ff0c00728c */ /* 0x000fe2000bf65270 */
[----:B---3--:R-:W-:Y:S10]  /*34b0*/  @P2 BRA `(.L_x_63) ;  /* 0x00000000000c2947 */ /* 0x008ff40003800000 */
[----:B-1----:R-:W-:Y:S04]  /*34c0*/  SHF.L.U32 R2, R8, 0x1f, RZ ;  /* 0x0000001f08027819 */ /* 0x002fe800000006ff */
[----:B------:R-:W1:Y:S02]  /*34d0*/  SYNCS.PHASECHK.TRANS64.TRYWAIT P0, [UR6], R2 ;  /* 0x00000002ff0075a7 */ /* 0x000e640008001106 */
[----:B-1----:R-:W-:Y:S05]  /*34e0*/  @!P0 BRA `(.L_x_64) ;  /* 0x0000003400b88947 */ /* 0x002fea0003800000 */
.L_x_63:
[----:B------:R-:W-:Y:S01]  /*34f0*/  UISETP.NE.AND UP0, UPT, UR11, 0x1, UPT ;  /* 0x000000010b00788c */ /* 0x000fe2000bf05270 */
[----:B------:R-:W-:Y:S01]  /*3500*/  PLOP3.LUT P2, PT, PT, PT, PT, 0x80, 0x8 ;  /* 0x000000000008781c */ /* 0x000fe20003f4f070 */
[----:B------:R-:W-:Y:S02]  /*3510*/  UIADD3 UR4, UPT, UPT, UR5, 0x1, URZ ;  /* 0x0000000105047890 */ /* 0x000fe4000fffe0ff */
[----:B------:R-:W-:Y:S02]  /*3520*/  ULEA UR8, UR5, UR17, 0x7 ;  /* 0x0000001105087291 */ /* 0x000fe4000f8e38ff */
[----:B------:R-:W-:Y:S01]  /*3530*/  UISETP.NE.AND UP1, UPT, UR4, 0x4, UPT ;  /* 0x000000040400788c */ /* 0x000fe2000bf25270 */
[----:B------:R-:W-:Y:S01]  /*3540*/  PLOP3.LUT P0, PT, PT, PT, UP0, 0x80, 0x8 ;  /* 0x000000000008781c */ /* 0x000fe20003f0f008 */
[----:B------:R-:W-:Y:S02]  /*3550*/  UIADD3 UR11, UPT, UPT, UR11, -0x1, URZ ;  /* 0xffffffff0b0b7890 */ /* 0x000fe4000fffe0ff */
[----:B------:R-:W-:Y:S02]  /*3560*/  USEL UR7, URZ, 0x1, UP1 ;  /* 0x00000001ff077887 */ /* 0x000fe40008800000 */
[----:B------:R-:W-:Y:S01]  /*3570*/  USEL UR10, UR4, URZ, UP1 ;  /* 0x000000ff040a7287 */ /* 0x000fe20008800000 */
[----:B------:R-:W-:Y:S03]  /*3580*/  UMOV UR9, 0xc0004010 ;  /* 0xc000401000097882 */ /* 0x000fe60000000000 */
[----:B------:R-:W-:Y:S01]  /*3590*/  @UP0 ULEA UR4, UR10, UR13, 0x3 ;  /* 0x0000000d0a040291 */ /* 0x000fe2000f8e18ff */
[----:B------:R-:W-:Y:S01]  /*35a0*/  LOP3.LUT R8, R8, UR7, RZ, 0x3c, !PT ;  /* 0x0000000708087c12 */ /* 0x000fe2000f8e3cff */
[----:B------:R-:W-:Y:S03]  /*35b0*/  UMOV UR7, 0xc0004010 ;  /* 0xc000401000077882 */ /* 0x000fe60000000000 */
[----:B-1----:R-:W-:Y:S04]  /*35c0*/  @P0 SHF.L.U32 R0, R8, 0x1f, RZ ;  /* 0x0000001f08000819 */ /* 0x002fe800000006ff */
[----:B------:R2:W3:Y:S01]  /*35d0*/  @P0 SYNCS.PHASECHK.TRANS64.TRYWAIT P2, [UR4], R0 ;  /* 0x00000000ff0005a7 */ /* 0x0004e20008041104 */
[----:B------:R-:W-:Y:S02]  /*35e0*/  UIADD3 UR4, UPT, UPT, UR6, 0x20, URZ ;  /* 0x0000002006047890 */ /* 0x000fe4000fffe0ff */
[----:B------:R-:W-:Y:S03]  /*35f0*/  ULEA UR6, UR5, UR16, 0x7 ;  /* 0x0000001005067291 */ /* 0x000fe6000f8e38ff */
[----:B------:R-:W-:Y:S06]  /*3600*/  UMOV UR5, UR10 ;  /* 0x0000000a00057c82 */ /* 0x000fec0008000000 */
[----:B------:R2:W-:Y:S01]  /*3610*/  UTCIMMA gdesc[UR6], gdesc[UR8], tmem[UR14], tmem[UR20], idesc[UR21], UP2 ;  /* 0x00ff1408060075ea */ /* 0x0005e2000900010e */
[----:B------:R-:W-:Y:S01]  /*3620*/  UPLOP3.LUT UP2, UPT, UPT, UPT, UPT, 0x80, 0x8 ;  /* 0x000000000008789c */ /* 0x000fe20003f4f070 */
[----:B------:R2:W-:Y:S01]  /*3630*/  UTCBAR.MULTICAST [UR4], URZ, UR15 ;  /* 0x000000ff040073e9 */ /* 0x0005e2000800080f */
[----:B------:R-:W-:Y:S09]  /*3640*/  BRA.U UP3, `(.L_x_65) ;  /* 0xfffffffd038c7547 */ /* 0x000ff2000b83ffff */
.L_x_62:
[----:B--2---:R-:W-:Y:S01]  /*3650*/  UIADD3 UR4, UPT, UPT, UR18, 0x1, URZ ;  /* 0x0000000112047890 */ /* 0x004fe2000fffe0ff */
[C---:B------:R-:W-:Y:S01]  /*3660*/  ISETP.NE.AND P0, PT, R10.reuse, 0x2, PT ;  /* 0x000000020a00780c */ /* 0x040fe20003f05270 */
[----:B------:R-:W-:Y:S02]  /*3670*/  UIADD3 UR5, UPT, UPT, UR19, 0x80, URZ ;  /* 0x0000008013057890 */ /* 0x000fe4000fffe0ff */
[----:B------:R-:W-:Y:S01]  /*3680*/  UISETP.NE.AND UP0, UPT, UR4, 0x4, UPT ;  /* 0x000000040400788c */ /* 0x000fe2000bf05270 */
[----:B-1----:R-:W-:Y:S02]  /*3690*/  SEL R0, RZ, 0x1, P0 ;  /* 0x00000001ff007807 */ /* 0x002fe40000000000 */
[----:B------:R-:W-:Y:S01]  /*36a0*/  SEL R10, R10, RZ, P0 ;  /* 0x000000ff0a0a7207 */ /* 0x000fe20000000000 */
[----:B------:R-:W-:Y:S01]  /*36b0*/  USEL UR6, URZ, 0x1, UP0 ;  /* 0x00000001ff067887 */ /* 0x000fe20008000000 */
[----:B------:R-:W-:Y:S01]  /*36c0*/  LOP3.LUT R9, R9, R0, RZ, 0x3c, !PT ;  /* 0x0000000009097212 */ /* 0x000fe200078e3cff */
[----:B------:R-:W-:Y:S01]  /*36d0*/  USEL UR18, UR4, URZ, UP0 ;  /* 0x000000ff04127287 */ /* 0x000fe20008000000 */
[----:B------:R1:W-:Y:S03]  /*36e0*/  UTCBAR [UR5], URZ ;  /* 0x000000ff050073e9 */ /* 0x0003e600080000ff */
[----:B------:R-:W-:Y:S01]  /*36f0*/  LOP3.LUT R11, R11, UR6, RZ, 0x3c, !PT ;  /* 0x000000060b0b7c12 */ /* 0x000fe2000f8e3cff */
[----:B------:R-:W-:Y:S07]  /*3700*/  @P1 BRA `(.L_x_66) ;  /* 0xfffffff800c41947 */ /* 0x000fee000383ffff */
[----:B------:R-:W2:Y:S01]  /*3710*/  S2UR UR8, SR_CgaCtaId ;  /* 0x00000000000879c3 */ /* 0x000ea20000008800 */
[----:B------:R-:W-:Y:S01]  /*3720*/  ELECT P0, URZ, PT ;  /* 0x0000000000ff782f */ /* 0x000fe20003800000 */
[----:B------:R-:W-:Y:S01]  /*3730*/  IMAD.MOV.U32 R0, RZ, RZ, 0x1 ;  /* 0x00000001ff007424 */ /* 0x000fe200078e00ff */
[----:B------:R-:W-:Y:S01]  /*3740*/  UIADD3 UR13, UPT, UPT, UR13, 0xa0, URZ ;  /* 0x000000a00d0d7890 */ /* 0x000fe2000fffe0ff */
[----:B------:R-:W-:Y:S01]  /*3750*/  SHF.L.U32 R2, R11, 0x1f, RZ ;  /* 0x0000001f0b027819 */ /* 0x000fe200000006ff */
[----:B------:R-:W-:-:S03]  /*3760*/  UMOV UR4, 0x40 ;  /* 0x0000004000047882 */ /* 0x000fc60000000000 */
[----:B------:R-:W-:Y:S01]  /*3770*/  UVIRTCOUNT.DEALLOC.SMPOOL 0x80 ;  /* 0x000000800000784c */ /* 0x000fe20000000000 */
[----:B--2---:R-:W-:Y:S02]  /*3780*/  ULEA UR8, UR8, UR4, 0x18 ;  /* 0x0000000408087291 */ /* 0x004fe4000f8ec0ff */
[----:B------:R-:W-:-:S07]  /*3790*/  ULEA UR4, UR18, UR13, 0x3 ;  /* 0x0000000d12047291 */ /* 0x000fce000f8e18ff */
[----:B------:R2:W-:Y:S02]  /*37a0*/  @P0 STS.U8 [UR8+0x1c], R0 ;  /* 0x00001c00ff000988 */ /* 0x0005e40008000008 */
[----:B------:R-:W4:Y:S02]  /*37b0*/  SYNCS.PHASECHK.TRANS64.TRYWAIT P0, [UR4], R2 ;  /* 0x00000002ff0075a7 */ /* 0x000f240008001104 */
[----:B--2-4-:R-:W-:Y:S05]  /*37c0*/  @!P0 BRA `(.L_x_67) ;  /* 0x0000003400188947 */ /* 0x014fea0003800000 */
.L_x_122:
[----:B------:R-:W-:-:S04]  /*37d0*/  UIADD3 UR4, UPT, UPT, UR18, 0x1, URZ ;  /* 0x0000000112047890 */ /* 0x000fc8000fffe0ff */
[----:B------:R-:W-:-:S04]  /*37e0*/  UISETP.NE.AND UP0, UPT, UR4, 0x4, UPT ;  /* 0x000000040400788c */ /* 0x000fc8000bf05270 */
[----:B------:R-:W-:Y:S02]  /*37f0*/  USEL UR6, URZ, 0x1, UP0 ;  /* 0x00000001ff067887 */ /* 0x000fe40008000000 */
[----:B------:R-:W-:-:S04]  /*3800*/  USEL UR4, UR4, URZ, UP0 ;  /* 0x000000ff04047287 */ /* 0x000fc80008000000 */
[----:B-1----:R-:W-:Y:S01]  /*3810*/  ULEA UR5, UR4, UR13, 0x3 ;  /* 0x0000000d04057291 */ /* 0x002fe2000f8e18ff */
[----:B--2---:R-:W-:-:S04]  /*3820*/  LOP3.LUT R2, R11, UR6, RZ, 0x3c, !PT ;  /* 0x000000060b027c12 */ /* 0x004fc8000f8e3cff */
[----:B------:R-:W-:-:S04]  /*3830*/  SHF.L.U32 R3, R2, 0x1f, RZ ;  /* 0x0000001f02037819 */ /* 0x000fc800000006ff */
[----:B------:R-:W1:Y:S02]  /*3840*/  SYNCS.PHASECHK.TRANS64.TRYWAIT P0, [UR5], R3 ;  /* 0x00000003ff0075a7 */ /* 0x000e640008001105 */
[----:B-1----:R-:W-:Y:S05]  /*3850*/  @!P0 BRA `(.L_x_68) ;  /* 0x00000034000c8947 */ /* 0x002fea0003800000 */
.L_x_124:
        /* <DEDUP_REMOVED lines=9> */
.L_x_126:
[----:B------:R-:W-:-:S04]  /*38f0*/  UIADD3 UR4, UPT, UPT, UR4, 0x1, URZ ;  /* 0x0000000104047890 */ /* 0x000fc8000fffe0ff */
[----:B------:R-:W-:-:S04]  /*3900*/  UISETP.NE.AND UP0, UPT, UR4, 0x4, UPT ;  /* 0x000000040400788c */ /* 0x000fc8000bf05270 */
[----:B------:R-:W-:Y:S02]  /*3910*/  USEL UR5, URZ, 0x1, UP0 ;  /* 0x00000001ff057887 */ /* 0x000fe40008000000 */
[----:B------:R-:W-:-:S04]  /*3920*/  USEL UR4, UR4, URZ, UP0 ;  /* 0x000000ff04047287 */ /* 0x000fc80008000000 */
[----:B------:R-:W-:Y:S01]  /*3930*/  ULEA UR4, UR4, UR13, 0x3 ;  /* 0x0000000d04047291 */ /* 0x000fe2000f8e18ff */
[----:B------:R-:W-:-:S04]  /*3940*/  LOP3.LUT R2, R2, UR5, RZ, 0x3c, !PT ;  /* 0x0000000502027c12 */ /* 0x000fc8000f8e3cff */
[----:B------:R-:W-:-:S04]  /*3950*/  SHF.L.U32 R2, R2, 0x1f, RZ ;  /* 0x0000001f02027819 */ /* 0x000fc800000006ff */
[----:B------:R-:W2:Y:S02]  /*3960*/  SYNCS.PHASECHK.TRANS64.TRYWAIT P0, [UR4], R2 ;  /* 0x00000002ff0075a7 */ /* 0x000ea40008001104 */
[----:B--2---:R-:W-:Y:S05]  /*3970*/  @!P0 BRA `(.L_x_70) ;  /* 0x0000003000f48947 */ /* 0x004fea0003800000 */
.L_x_128:
[----:B------:R-:W-:Y:S01]  /*3980*/  NOP ;  /* 0x0000000000007918 */ /* 0x000fe20000000000 */
[----:B-1----:R-:W1:Y:S01]  /*3990*/  LDS R0, [UR8+0x14] ;  /* 0x00001408ff007984 */ /* 0x002e620008000800 */
[----:B------:R-:W-:Y:S01]  /*39a0*/  ULOP3.LUT UR4, UR24, 0xffff, URZ, 0xc0, !UPT ;  /* 0x0000ffff18047892 */ /* 0x000fe2000f8ec0ff */
[----:B------:R-:W-:Y:S01]  /*39b0*/  UMOV UR5, 0xffff ;  /* 0x0000ffff00057882 */ /* 0x000fe20000000000 */
[----:B------:R-:W-:Y:S02]  /*39c0*/  UMOV UR6, 0x1 ;  /* 0x0000000100067882 */ /* 0x000fe40000000000 */
[----:B------:R-:W-:-:S04]  /*39d0*/  USHF.R.U32.HI UR4, URZ, 0x5, UR4 ;  /* 0x00000005ff047899 */ /* 0x000fc80008011604 */
[----:B------:R-:W-:Y:S02]  /*39e0*/  USHF.L.U32 UR5, UR5, UR4, URZ ;  /* 0x0000000405057299 */ /* 0x000fe400080006ff */
[----:B------:R-:W-:-:S04]  /*39f0*/  USHF.L.U32 UR4, UR6, UR4, URZ ;  /* 0x0000000406047299 */ /* 0x000fc800080006ff */
[----:B-1----:R-:W-:-:S04]  /*3a00*/  LOP3.LUT R0, R0, UR5, RZ, 0xc0, !PT ;  /* 0x0000000500007c12 */ /* 0x002fc8000f8ec0ff */
[----:B------:R-:W-:-:S13]  /*3a10*/  ISETP.NE.AND P0, PT, R0, UR5, PT ;  /* 0x0000000500007c0c */ /* 0x000fda000bf05270 */
[----:B------:R-:W-:Y:S05]  /*3a20*/  @P0 BRA `(.L_x_71) ;  /* 0x0000000000580947 */ /* 0x000fea0003800000 */
[----:B------:R-:W1:Y:S02]  /*3a30*/  LDS R0, [UR8+0x18] ;  /* 0x00001808ff007984 */ /* 0x000e640008000800 */
[----:B-1----:R-:W-:-:S04]  /*3a40*/  LOP3.LUT R0, R0, UR4, RZ, 0xc0, !PT ;  /* 0x0000000400007c12 */ /* 0x002fc8000f8ec0ff */
[----:B------:R-:W-:-:S13]  /*3a50*/  ISETP.NE.AND P0, PT, R0, UR4, PT ;  /* 0x0000000400007c0c */ /* 0x000fda000bf05270 */
[----:B------:R-:W-:Y:S05]  /*3a60*/  @P0 BRA `(.L_x_72) ;  /* 0x00000000003c0947 */ /* 0x000fea0003800000 */
[----:B------:R-:W1:Y:S01]  /*3a70*/  S2R R2, SR_LANEID ;  /* 0x0000000000027919 */ /* 0x000e620000000000 */
[----:B------:R-:W-:-:S06]  /*3a80*/  ULOP3.LUT UR5, URZ, UR5, URZ, 0x33, !UPT ;  /* 0x00000005ff057292 */ /* 0x000fcc000f8e33ff */
[----:B------:R-:W-:-:S04]  /*3a90*/  IMAD.U32 R0, RZ, RZ, UR5 ;  /* 0x00000005ff007e24 */ /* 0x000fc8000f8e00ff */
[----:B------:R2:W4:Y:S02]  /*3aa0*/  REDUX UR7, R0 ;  /* 0x00000000000773c4 */ /* 0x0005240000000000 */
[----:B------:R1:W-:Y:S01]  /*3ab0*/  UTCATOMSWS.AND URZ, UR5 ;  /* 0x0000000500ff79e3 */ /* 0x0003e20008000000 */
[----:B--2---:R-:W-:Y:S01]  /*3ac0*/  LOP3.LUT R0, RZ, UR4, RZ, 0x33, !PT ;  /* 0x00000004ff007c12 */ /* 0x004fe2000f8e33ff */
[----:B------:R-:W-:Y:S02]  /*3ad0*/  VOTEU.ANY UR4, UPT, PT ;  /* 0x0000000000047886 */ /* 0x000fe400038e0100 */
[----:B------:R-:W-:Y:S02]  /*3ae0*/  UFLO.U32 UR4, UR4 ;  /* 0x00000004000472bd */ /* 0x000fe400080e0000 */
[----:B------:R-:W2:Y:S04]  /*3af0*/  REDUX UR6, R0 ;  /* 0x00000000000673c4 */ /* 0x000ea80000000000 */
[----:B-1----:R-:W-:-:S02]  /*3b00*/  ISETP.EQ.U32.AND P0, PT, R2, UR4, PT ;  /* 0x0000000402007c0c */ /* 0x002fc4000bf02070 */
[----:B----4-:R-:W-:-:S11]  /*3b10*/  MOV R2, UR7 ;  /* 0x0000000700027c02 */ /* 0x010fd60008000f00 */
[----:B------:R1:W-:Y:S01]  /*3b20*/  @P0 ATOMS.AND RZ, [UR8+0x14], R2 ;  /* 0x00001402ffff098c */ /* 0x0003e2000a800008 */
[----:B--2---:R-:W-:-:S05]  /*3b30*/  IMAD.U32 R0, RZ, RZ, UR6 ;  /* 0x00000006ff007e24 */ /* 0x004fca000f8e00ff */
[----:B------:R1:W-:Y:S01]  /*3b40*/  @P0 ATOMS.AND RZ, [UR8+0x18], R0 ;  /* 0x00001800ffff098c */ /* 0x0003e2000a800008 */
[----:B------:R-:W-:Y:S05]  /*3b50*/  BRA `(.L_x_73) ;  /* 0x0000000000147947 */ /* 0x000fea0003800000 */
.L_x_72:
[----:B------:R-:W-:Y:S02]  /*3b60*/  MOV R2, 0x3b80 ;  /* 0x00003b8000027802 */ /* 0x000fe40000000f00 */
[----:B---3-5:R-:W-:Y:S05]  /*3b70*/  CALL.REL.NOINC `($__internal_0_$__cuda_sm10x_tcgen05_guardrail_trap_col_being_dealloced_not_returned_by_alloc) ;  /* 0x0000003400107944 */ /* 0x028fea0003c00000 */
[----:B------:R-:W-:Y:S05]  /*3b80*/  BRA `(.L_x_73) ;  /* 0x0000000000087947 */ /* 0x000fea0003800000 */
.L_x_71:
[----:B------:R-:W-:Y:S02]  /*3b90*/  MOV R2, 0x3bb0 ;  /* 0x00003bb000027802 */ /* 0x000fe40000000f00 */
[----:B---3-5:R-:W-:Y:S05]  /*3ba0*/  CALL.REL.NOINC `($__internal_2_$__cuda_sm10x_tcgen05_guardrail_trap_unallocated_columns_being_dealloced) ;  /* 0x00000034001c7944 */ /* 0x028fea0003c00000 */
.L_x_73:
[----:B------:R-:W-:Y:S01]  /*3bb0*/  NOP ;  /* 0x0000000000007918 */ /* 0x000fe20000000000 */
[----:B------:R-:W-:Y:S05]  /*3bc0*/  EXIT ;  /* 0x000000000000794d */ /* 0x000fea0003800000 */
.L_x_55:
[----:B------:R-:W-:-:S09]  /*3bd0*/  UISETP.NE.OR UP0, UPT, UR18, 0x3, !UP3 ;  /* 0x000000031200788c */ /* 0x000fd2000df05670 */
[----:B------:R-:W-:Y:S05]  /*3be0*/  BRA.U UP0, `(.L_x_74) ;  /* 0x0000000d00347547 */ /* 0x000fea000b800000 */
[----:B------:R-:W2:Y:S01]  /*3bf0*/  LDCU.64 UR4, c[0x0][0x888] ;  /* 0x00011100ff0477ac */ /* 0x000ea20008000a00 */
[----:B------:R-:W3:Y:S01]  /*3c00*/  LDC.64 R12, c[0x0][0x348] ;  /* 0x0000d200ff0c7b82 */ /* 0x000ee20000000a00 */
[----:B------:R-:W-:Y:S02]  /*3c10*/  HFMA2 R9, -RZ, RZ, 0, 0 ;  /* 0x00000000ff097431 */ /* 0x000fe400000001ff */
[----:B------:R-:W-:Y:S01]  /*3c20*/  IMAD.MOV.U32 R11, RZ, RZ, 0x1 ;  /* 0x00000001ff0b7424 */ /* 0x000fe200078e00ff */
[----:B------:R-:W4:Y:S01]  /*3c30*/  LDCU UR33, c[0x0][0x370] ;  /* 0x00006e00ff2177ac */ /* 0x000f220008000800 */
[----:B------:R-:W-:Y:S01]  /*3c40*/  IMAD.MOV.U32 R10, RZ, RZ, RZ ;  /* 0x000000ffff0a7224 */ /* 0x000fe200078e00ff */
[----:B------:R-:W-:Y:S01]  /*3c50*/  MOV R3, 0x1000 ;  /* 0x0000100000037802 */ /* 0x000fe20000000f00 */
[----:B------:R-:W4:Y:S01]  /*3c60*/  LDCU.128 UR28, c[0x0][0xb10] ;  /* 0x00016200ff1c77ac */ /* 0x000f220008000c00 */
[----:B------:R-:W1:Y:S01]  /*3c70*/  LDCU UR32, c[0x0][0x374] ;  /* 0x00006e80ff2077ac */ /* 0x000e620008000800 */
[----:B------:R-:W1:Y:S01]  /*3c80*/  LDCU.64 UR26, c[0x0][0x890] ;  /* 0x00011200ff1a77ac */ /* 0x000e620008000a00 */
[----:B--2---:R-:W-:Y:S01]  /*3c90*/  UISETP.NE.U32.AND UP0, UPT, UR4, URZ, UPT ;  /* 0x000000ff0400728c */ /* 0x004fe2000bf05070 */
[----:B------:R-:W2:Y:S01]  /*3ca0*/  LDCU UR16, c[0x0][0xb0c] ;  /* 0x00016180ff1077ac */ /* 0x000ea20008000800 */
[----:B------:R-:W3:Y:S01]  /*3cb0*/  LDCU UR38, c[0x0][0xb20] ;  /* 0x00016400ff2677ac */ /* 0x000ee20008000800 */
[----:B------:R-:W3:Y:S01]  /*3cc0*/  LDCU UR4, c[0x0][0xb30] ;  /* 0x00016600ff0477ac */ /* 0x000ee20008000800 */
[----:B------:R-:W-:Y:S01]  /*3cd0*/  UMOV UR17, 0x400 ;  /* 0x0000040000117882 */ /* 0x000fe20000000000 */
[----:B----4-:R-:W-:-:S02]  /*3ce0*/  UIMAD.WIDE.U32 UR6, UR33, UR28, URZ ;  /* 0x0000001c210672a5 */ /* 0x010fc4000f8e00ff */
[----:B-1----:R-:W-:Y:S02]  /*3cf0*/  UIMAD.WIDE.U32 UR8, UR32, UR31, URZ ;  /* 0x0000001f200872a5 */ /* 0x002fe4000f8e00ff */
[----:B------:R-:W-:Y:S02]  /*3d00*/  ULEA UR17, UR48, UR17, 0x18 ;  /* 0x0000001130117291 */ /* 0x000fe4000f8ec0ff */
[----:B------:R-:W-:Y:S02]  /*3d10*/  USEL UR37, URZ, 0x1, UP5 ;  /* 0x00000001ff257887 */ /* 0x000fe4000a800000 */
[----:B------:R-:W-:Y:S02]  /*3d20*/  UISETP.NE.AND.EX UP5, UPT, UR5, URZ, UPT, UP0 ;  /* 0x000000ff0500728c */ /* 0x000fe4000bfa5300 */
[----:B------:R-:W-:Y:S02]  /*3d30*/  UISETP.NE.U32.AND UP6, UPT, UR26, URZ, UPT ;  /* 0x000000ff1a00728c */ /* 0x000fe4000bfc5070 */
[----:B------:R-:W-:-:S02]  /*3d40*/  UIADD3 UR5, UPT, UPT, UR17, 0x40, URZ ;  /* 0x0000004011057890 */ /* 0x000fc4000fffe0ff */
[----:B------:R-:W-:Y:S01]  /*3d50*/  UISETP.NE.AND UP0, UPT, UR42, 0x1, UPT ;  /* 0x000000012a00788c */ /* 0x000fe2000bf05270 */
[----:B------:R-:W-:Y:S01]  /*3d60*/  UMOV UR35, UR7 ;  /* 0x0000000700237c82 */ /* 0x000fe20008000000 */
[----:B------:R-:W-:Y:S01]  /*3d70*/  UMOV UR34, UR9 ;  /* 0x0000000900227c82 */ /* 0x000fe20008000000 */
[----:B--2---:R-:W-:Y:S02]  /*3d80*/  UISETP.NE.AND UP0, UPT, UR16, 0x1, UPT ;  /* 0x000000011000788c */ /* 0x004fe4000bf05270 */
[----:B------:R-:W-:Y:S02]  /*3d90*/  UPLOP3.LUT UP4, UPT, UPT, UPT, UPT, 0x40, 0x4 ;  /* 0x000000000004789c */ /* 0x000fe40003f8e870 */
[----:B------:R-:W-:Y:S01]  /*3da0*/  UISETP.GE.AND UP2, UPT, UR42, 0x1, UPT ;  /* 0x000000012a00788c */ /* 0x000fe2000bf46270 */
[----:B------:R-:W1:Y:S01]  /*3db0*/  LDCU.64 UR14, c[0x0][0xb28] ;  /* 0x00016500ff0e77ac */ /* 0x000e620008000a00 */
[----:B------:R-:W-:Y:S02]  /*3dc0*/  UISETP.NE.AND.EX UP6, UPT, UR27, URZ, UPT, UP6 ;  /* 0x000000ff1b00728c */ /* 0x000fe4000bfc5360 */
[----:B------:R-:W-:-:S02]  /*3dd0*/  UPRMT UR48, UR48, 0x654, UR5 ;  /* 0x0000065430307896 */ /* 0x000fc40008000005 */
[----:B------:R-:W-:Y:S02]  /*3de0*/  USHF.R.U32.HI UR35, URZ, UR29, UR35 ;  /* 0x0000001dff237299 */ /* 0x000fe40008011623 */
[----:B---3--:R-:W-:Y:S02]  /*3df0*/  USHF.R.U32.HI UR34, URZ, UR38, UR34 ;  /* 0x00000026ff227299 */ /* 0x008fe40008011622 */
[----:B------:R-:W-:Y:S02]  /*3e00*/  UISETP.NE.AND UP0, UPT, UR30, 0x1, UPT ;  /* 0x000000011e00788c */ /* 0x000fe4000bf05270 */
[----:B------:R-:W-:-:S11]  /*3e10*/  UISETP.NE.AND UP3, UPT, UR4, 0x1, UPT ;  /* 0x000000010400788c */ /* 0x000fd6000bf65270 */
.L_x_82:
[C---:B------:R-:W-:Y:S02]  /*3e20*/  LEA R8, R10.reuse, UR17, 0x3 ;  /* 0x000000110a087c11 */ /* 0x040fe4000f8e18ff */
[----:B------:R-:W-:Y:S02]  /*3e30*/  SHF.L.U32 R0, R9, 0x1f, RZ ;  /* 0x0000001f09007819 */ /* 0x000fe400000006ff */
[----:B------:R-:W-:Y:S02]  /*3e40*/  LEA R4, R10, UR17, 0x4 ;  /* 0x000000110a047c11 */ /* 0x000fe4000f8e20ff */
[----:B--2---:R-:W2:Y:S02]  /*3e50*/  SYNCS.PHASECHK.TRANS64.TRYWAIT P0, [R8+URZ+0x60], R0 ;  /* 0x00006000080075a7 */ /* 0x004ea400080011ff */
[----:B--2---:R-:W-:Y:S05]  /*3e60*/  @!P0 BRA `(.L_x_75) ;  /* 0x0000002c00d08947 */ /* 0x004fea0003800000 */
.L_x_129:
[----:B------:R-:W3:Y:S01]  /*3e70*/  LDS.128 R4, [R4+0xf0] ;  /* 0x0000f00004047984 */ /* 0x000ee20000000c00 */
[----:B------:R-:W-:Y:S01]  /*3e80*/  UISETP.GE.AND UP0, UPT, UR42, 0x1, UPT ;  /* 0x000000012a00788c */ /* 0x000fe2000bf06270 */
[----:B------:R-:W-:Y:S01]  /*3e90*/  @!PT LDS RZ, [RZ] ;  /* 0x00000000fffff984 */ /* 0x000fe20000000800 */
[----:B------:R-:W-:Y:S01]  /*3ea0*/  @!PT LDS RZ, [RZ] ;  /* 0x00000000fffff984 */ /* 0x000fe20000000800 */
[----:B------:R-:W-:Y:S01]  /*3eb0*/  @!PT LDS RZ, [RZ] ;  /* 0x00000000fffff984 */ /* 0x000fe20000000800 */
[----:B------:R-:W-:Y:S01]  /*3ec0*/  @!PT LDS RZ, [RZ] ;  /* 0x00000000fffff984 */ /* 0x000fe20000000800 */
[----:B------:R4:W-:Y:S06]  /*3ed0*/  MEMBAR.ALL.CTA ;  /* 0x0000000000007992 */ /* 0x0009ec0000008000 */
[----:B----4-:R-:W4:Y:S01]  /*3ee0*/  FENCE.VIEW.ASYNC.S ;  /* 0x00000000000073c6 */ /* 0x010f220000000000 */
[----:B---3--:R-:W-:Y:S11]  /*3ef0*/  LOP3.LUT P0, RZ, R6, 0x1, RZ, 0xc0, !PT ;  /* 0x0000000106ff7812 */ /* 0x008ff6000780c0ff */
[----:B------:R-:W-:Y:S02]  /*3f00*/  @!UPT UIADD3 URZ, UPT, UPT, URZ, URZ, URZ ;  /* 0x000000fffffff290 */ /* 0x000fe4000fffe0ff */
[----:B----4-:R-:W-:Y:S01]  /*3f10*/  VOTEU.ANY UP2, P0 ;  /* 0x0000000000ff7886 */ /* 0x010fe20000040100 */
[----:B------:R-:W-:Y:S11]  /*3f20*/  PLOP3.LUT P0, PT, PT, PT, UP2, 0x80, 0x8 ;  /* 0x000000000008781c */ /* 0x000ff60003f0f028 */
[----:B------:R-:W-:Y:S02]  /*3f30*/  @!UPT UIADD3 URZ, UPT, UPT, URZ, URZ, URZ ;  /* 0x000000fffffff290 */ /* 0x000fe4000fffe0ff */
[----:B--2---:R-:W-:Y:S02]  /*3f40*/  @P0 SHF.R.U32.HI R0, RZ, 0x10, R5 ;  /* 0x00000010ff000819 */ /* 0x004fe40000011605 */
[----:B------:R-:W-:Y:S02]  /*3f50*/  @P0 MOV R2, R4 ;  /* 0x0000000400020202 */ /* 0x000fe40000000f00 */
[----:B------:R-:W-:Y:S01]  /*3f60*/  @P0 R2UR UR4, R0 ;  /* 0x00000000000402ca */ /* 0x000fe200000e0000 */
[----:B------:R-:W-:Y:S01]  /*3f70*/  VIADD R0, R8, 0x70 ;  /* 0x0000007008007836 */ /* 0x000fe20000000000 */
[----:B------:R-:W-:Y:S02]  /*3f80*/  @P0 LOP3.LUT R4, R5, 0xffff, RZ, 0xc0, !PT ;  /* 0x0000ffff05040812 */ /* 0x000fe400078ec0ff */
[----:B------:R-:W-:Y:S02]  /*3f90*/  @P0 R2UR UR6, R2 ;  /* 0x00000000020602ca */ /* 0x000fe400000e0000 */
[----:B------:R-:W-:Y:S02]  /*3fa0*/  PRMT R0, RZ, 0x654, R0 ;  /* 0x00000654ff007816 */ /* 0x000fe40000000000 */
[----:B------:R-:W-:Y:S02]  /*3fb0*/  @P0 R2UR UR5, R4 ;  /* 0x00000000040502ca */ /* 0x000fe400000e0000 */
[----:B------:R2:W-:Y:S03]  /*3fc0*/  SYNCS.ARRIVE.TRANS64.RED.A1T0 RZ, [R0+URZ], RZ ;  /* 0x000000ff00ff79a7 */ /* 0x0005e600081004ff */
[----:B------:R-:W-:Y:S04]  /*3fd0*/  @UP2 UMOV UR25, UR4 ;  /* 0x0000000400192c82 */ /* 0x000fe80008000000 */
[----:B------:R-:W-:Y:S04]  /*3fe0*/  @UP2 UMOV UR13, UR6 ;  /* 0x00000006000d2c82 */ /* 0x000fe80008000000 */
[----:B------:R-:W-:Y:S01]  /*3ff0*/  @UP2 UMOV UR7, UR5 ;  /* 0x0000000500072c82 */ /* 0x000fe20008000000 */
[----:B------:R-:W-:Y:S05]  /*4000*/  BRA.U !UP0, `(.L_x_76) ;  /* 0x0000000108c07547 */ /* 0x000fea000b800000 */
[----:B------:R-:W-:Y:S02]  /*4010*/  UIMAD.WIDE.U32 UR10, UR7, UR31, URZ ;  /* 0x0000001f070a72a5 */ /* 0x000fe4000f8e00ff */
[----:B------:R-:W-:Y:S02]  /*4020*/  UP2UR UR12, UPR, URZ, 0x4 ;  /* 0x00000004ff0c7883 */ /* 0x000fe40008000000 */
[----:B------:R-:W-:Y:S02]  /*4030*/  UISETP.NE.AND UP2, UPT, UR30, 0x1, UPT ;  /* 0x000000011e00788c */ /* 0x000fe4000bf45270 */
[----:B------:R-:W-:Y:S02]  /*4040*/  UIMAD.WIDE.U32 UR18, UR13, UR28, URZ ;  /* 0x0000001c0d1272a5 */ /* 0x000fe4000f8e00ff */
[----:B------:R-:W-:Y:S02]  /*4050*/  USEL UR4, UR32, UR34, !UP2 ;  /* 0x0000002220047287 */ /* 0x000fe4000d000000 */
[----:B------:R-:W-:Y:S02]  /*4060*/  UISETP.NE.AND UP0, UPT, UR16, 0x1, UPT ;  /* 0x000000011000788c */ /* 0x000fe4000bf05270 */
[----:B------:R-:W-:Y:S02]  /*4070*/  UP2UR UR24, UPR, URZ, 0x2 ;  /* 0x00000002ff187883 */ /* 0x000fe40008000000 */
[----:B------:R-:W-:Y:S02]  /*4080*/  UISETP.NE.AND UP1, UPT, UR42, 0x1, UPT ;  /* 0x000000012a00788c */ /* 0x000fe4000bf25270 */
[----:B-1----:R-:W-:Y:S02]  /*4090*/  UIMAD.WIDE.U32 UR20, UR4, UR14, URZ ;  /* 0x0000000e041472a5 */ /* 0x002fe4000f8e00ff */
[----:B------:R-:W-:Y:S01]  /*40a0*/  USEL UR8, UR33, UR35, !UP0 ;  /* 0x0000002321087287 */ /* 0x000fe2000c000000 */
[----:B------:R-:W-:Y:S02]  /*40b0*/  UMOV UR5, UR11 ;  /* 0x0000000b00057c82 */ /* 0x000fe40008000000 */
[----:B------:R-:W-:Y:S02]  /*40c0*/  USHF.R.U32.HI UR6, URZ, UR38, UR5 ;  /* 0x00000026ff067299 */ /* 0x000fe40008011605 */
[----:B------:R-:W-:Y:S02]  /*40d0*/  UIMAD.WIDE.U32 UR22, UR8, UR14, URZ ;  /* 0x0000000e081672a5 */ /* 0x000fe4000f8e00ff */
[----:B------:R-:W-:Y:S02]  /*40e0*/  USEL UR6, UR7, UR6, !UP2 ;  /* 0x0000000607067287 */ /* 0x000fe4000d000000 */
[----:B------:R-:W-:Y:S02]  /*40f0*/  UISETP.NE.AND UP2, UPT, UR12, URZ, UPT ;  /* 0x000000ff0c00728c */ /* 0x000fe4000bf45270 */
[----:B------:R-:W-:Y:S01]  /*4100*/  UIMAD.WIDE.U32 UR10, UR6, UR14, URZ ;  /* 0x0000000e060a72a5 */ /* 0x000fe2000f8e00ff */
[----:B------:R-:W-:Y:S02]  /*4110*/  UMOV UR5, UR19 ;  /* 0x0000001300057c82 */ /* 0x000fe40008000000 */
[----:B------:R-:W-:Y:S03]  /*4120*/  USHF.R.U32.HI UR9, URZ, UR29, UR5 ;  /* 0x0000001dff097299 */ /* 0x000fe60008011605 */
[----:B------:R-:W-:Y:S02]  /*4130*/  UMOV UR5, UR21 ;  /* 0x0000001500057c82 */ /* 0x000fe40008000000 */
[----:B------:R-:W-:Y:S03]  /*4140*/  @UP1 USHF.R.U32.HI UR4, URZ, UR15, UR5 ;  /* 0x0000000fff041299 */ /* 0x000fe60008011605 */
[----:B------:R-:W-:Y:S01]  /*4150*/  UMOV UR5, UR23 ;  /* 0x0000001700057c82 */ /* 0x000fe20008000000 */
[----:B------:R-:W-:Y:S02]  /*4160*/  UIMAD UR4, UR42, UR4, URZ ;  /* 0x000000042a0472a4 */ /* 0x000fe4000f8e02ff */
[----:B------:R-:W-:Y:S02]  /*4170*/  @UP1 USHF.R.U32.HI UR8, URZ, UR15, UR5 ;  /* 0x0000000fff081299 */ /* 0x000fe40008011605 */
[----:B------:R-:W-:Y:S02]  /*4180*/  USEL UR5, UR13, UR9, !UP0 ;  /* 0x000000090d057287 */ /* 0x000fe4000c000000 */
[----:B------:R-:W-:Y:S02]  /*4190*/  UIMAD UR9, UR42, UR8, URZ ;  /* 0x000000082a0972a4 */ /* 0x000fe4000f8e02ff */
[----:B------:R-:W-:Y:S03]  /*41a0*/  UISETP.GE.AND UP0, UPT, UR6, UR4, UPT ;  /* 0x000000040600728c */ /* 0x000fe6000bf06270 */
[----:B------:R-:W-:Y:S01]  /*41b0*/  UMOV UR4, UR11 ;  /* 0x0000000b00047c82 */ /* 0x000fe20008000000 */
[----:B------:R-:W-:Y:S02]  /*41c0*/  UISETP.GE.OR UP0, UPT, UR5, UR9, UP0 ;  /* 0x000000090500728c */ /* 0x000fe40008706670 */
[----:B------:R-:W-:Y:S02]  /*41d0*/  USHF.R.U32.HI UR4, URZ, UR15, UR4 ;  /* 0x0000000fff047299 */ /* 0x000fe40008011604 */
[----:B------:R-:W-:Y:S02]  /*41e0*/  UIMAD.WIDE.U32 UR10, UR5, UR14, URZ ;  /* 0x0000000e050a72a5 */ /* 0x000fe4000f8e00ff */
[----:B------:R-:W-:Y:S04]  /*41f0*/  USEL UR12, UR6, UR4, !UP1 ;  /* 0x00000004060c7287 */ /* 0x000fe8000c800000 */
[----:B------:R-:W-:Y:S01]  /*4200*/  UIADD3 UR9, UPT, UPT, -UR12, URZ, URZ ;  /* 0x000000ff0c097290 */ /* 0x000fe2000fffe1ff */
[----:B------:R-:W-:Y:S02]  /*4210*/  @!UP0 UMOV UR4, UR11 ;  /* 0x0000000b00048c82 */ /* 0x000fe40008000000 */
[----:B------:R-:W-:Y:S02]  /*4220*/  @!UP0 USHF.R.U32.HI UR4, URZ, UR15, UR4 ;  /* 0x0000000fff048299 */ /* 0x000fe40008011604 */
[----:B------:R-:W-:Y:S02]  /*4230*/  UIMAD UR9, UR42, UR9, UR6 ;  /* 0x000000092a0972a4 */ /* 0x000fe4000f8e0206 */
[----:B------:R-:W-:Y:S02]  /*4240*/  @!UP0 USEL UR4, UR5, UR4, !UP1 ;  /* 0x0000000405048287 */ /* 0x000fe4000c800000 */
[----:B------:R-:W-:Y:S02]  /*4250*/  UISETP.NE.AND UP1, UPT, UR24, URZ, UPT ;  /* 0x000000ff1800728c */ /* 0x000fe4000bf25270 */
[----:B------:R-:W-:Y:S02]  /*4260*/  @!UP0 UIMAD UR9, UR8, UR9, UR4 ;  /* 0x00000009080982a4 */ /* 0x000fe4000f8e0204 */
[----:B------:R-:W-:Y:S02]  /*4270*/  @!UP0 UIADD3 UR10, UPT, UPT, UR12, -UR4, URZ ;  /* 0x800000040c0a8290 */ /* 0x000fe4000fffe0ff */
[----:B------:R-:W-:Y:S02]  /*4280*/  UIADD3 UR4, UPT, UPT, -UR5, URZ, URZ ;  /* 0x000000ff05047290 */ /* 0x000fe4000fffe1ff */
[----:B------:R-:W-:Y:S02]  /*4290*/  UIADD3 UR8, UPT, UPT, -UR6, URZ, URZ ;  /* 0x000000ff06087290 */ /* 0x000fe4000fffe1ff */
[----:B------:R-:W-:Y:S02]  /*42a0*/  @!UP0 UIMAD UR6, UR10, UR42, UR5 ;  /* 0x0000002a0a0682a4 */ /* 0x000fe4000f8e0205 */
[----:B------:R-:W-:Y:S02]  /*42b0*/  UIMAD UR13, UR16, UR4, UR13 ;  /* 0x00000004100d72a4 */ /* 0x000fe4000f8e020d */
[----:B------:R-:W-:Y:S01]  /*42c0*/  UIMAD UR7, UR30, UR8, UR7 ;  /* 0x000000081e0772a4 */ /* 0x000fe2000f8e0207 */
[----:B------:R-:W-:Y:S02]  /*42d0*/  @!UP0 UMOV UR5, UR9 ;  /* 0x0000000900058c82 */ /* 0x000fe40008000000 */
[----:B------:R-:W-:Y:S02]  /*42e0*/  UIMAD UR13, UR5, UR16, UR13 ;  /* 0x00000010050d72a4 */ /* 0x000fe4000f8e020d */
[----:B------:R-:W-:Y:S11]  /*42f0*/  UIMAD UR7, UR6, UR30, UR7 ;  /* 0x0000001e060772a4 */ /* 0x000ff6000f8e0207 */
[----:B------:R-:W-:Y:S01]  /*4300*/  @!UPT UIADD3 URZ, UPT, UPT, URZ, URZ, URZ ;  /* 0x000000fffffff290 */ /* 0x000fe2000fffe0ff */
.L_x_76:
[----:B------:R-:W3:Y:S01]  /*4310*/  @!UP3 LDCU.128 UR20, c[0x0][0xb10] ;  /* 0x00016200ff14b7ac */ /* 0x000ee20008000c00 */
[----:B------:R-:W-:Y:S02]  /*4320*/  ISETP.NE.U32.AND P0, PT, RZ, UR26, PT ;  /* 0x0000001aff007c0c */ /* 0x000fe4000bf05070 */
[----:B------:R-:W-:Y:S02]  /*4330*/  SHF.L.U32 R2, R11, 0x1f, RZ ;  /* 0x0000001f0b027819 */ /* 0x000fe400000006ff */
[----:B------:R-:W-:Y:S01]  /*4340*/  ISETP.NE.AND.EX P0, PT, RZ, UR27, PT, P0 ;  /* 0x0000001bff007c0c */ /* 0x000fe2000bf05300 */
[----:B------:R-:W4:Y:S01]  /*4350*/  @!UP3 LDCU UR5, c[0x0][0xb0c] ;  /* 0x00016180ff05b7ac */ /* 0x000f220008000800 */
[----:B---3--:R-:W-:Y:S07]  /*4360*/  UIMAD.WIDE.U32 UR8, UR13, UR20, URZ ;  /* 0x000000140d0872a5 */ /* 0x008fee000f8e00ff */
[----:B------:R-:W-:Y:S01]  /*4370*/  @!UP3 UMOV UR4, UR9 ;  /* 0x000000090004bc82 */ /* 0x000fe20008000000 */
[----:B----4-:R-:W-:Y:S02]  /*4380*/  @!UP3 UISETP.NE.AND UP0, UPT, UR5, 0x1, UPT ;  /* 0x000000010500b88c */ /* 0x010fe4000bf05270 */
[----:B------:R-:W-:Y:S02]  /*4390*/  @!UP3 USHF.R.U32.HI UR4, URZ, UR21, UR4 ;  /* 0x00000015ff04b299 */ /* 0x000fe40008011604 */
[----:B------:R-:W-:Y:S02]  /*43a0*/  UIMAD.WIDE.U32 UR8, UR7, UR23, URZ ;  /* 0x00000017070872a5 */ /* 0x000fe4000f8e00ff */
[----:B------:R-:W-:Y:S02]  /*43b0*/  @!UP3 USEL UR10, UR13, UR4, !UP0 ;  /* 0x000000040d0ab287 */ /* 0x000fe4000c000000 */
[----:B------:R-:W-:Y:S03]  /*43c0*/  @!UP3 UISETP.NE.AND UP0, UPT, UR22, 0x1, UPT ;  /* 0x000000011600b88c */ /* 0x000fe6000bf05270 */
[----:B------:R-:W-:Y:S02]  /*43d0*/  @!UP3 UMOV UR6, UR9 ;  /* 0x000000090006bc82 */ /* 0x000fe40008000000 */
[----:B------:R-:W3:Y:S02]  /*43e0*/  @!UP3 LDCU UR4, c[0x0][0xb20] ;  /* 0x00016400ff04b7ac */ /* 0x000ee40008000800 */
[----:B---3--:R-:W-:Y:S04]  /*43f0*/  @!UP3 USHF.R.U32.HI UR6, URZ, UR4, UR6 ;  /* 0x00000004ff06b299 */ /* 0x008fe80008011606 */
[----:B------:R-:W-:Y:S04]  /*4400*/  @!UP3 USEL UR6, UR7, UR6, !UP0 ;  /* 0x000000060706b287 */ /* 0x000fe8000c000000 */
[----:B------:R-:W-:Y:S02]  /*4410*/  @!UP3 UIADD3 UR4, UPT, UPT, -UR10, UR6, URZ ;  /* 0x000000060a04b290 */ /* 0x000fe4000fffe1ff */
[----:B------:R-:W-:Y:S02]  /*4420*/  @!UP3 UIADD3 UR6, UPT, UPT, UR10, -UR6, URZ ;  /* 0x800000060a06b290 */ /* 0x000fe4000fffe0ff */
[----:B------:R-:W-:Y:S02]  /*4430*/  @!UP3 UIMAD UR13, UR4, UR5, UR13 ;  /* 0x00000005040db2a4 */ /* 0x000fe4000f8e020d */
[----:B------:R-:W-:Y:S01]  /*4440*/  @!UP3 UIMAD UR7, UR6, UR22, UR7 ;  /* 0x000000160607b2a4 */ /* 0x000fe2000f8e0207 */
[----:B------:R-:W-:Y:S11]  /*4450*/  BRA.U UP4, `(.L_x_77) ;  /* 0x0000000104107547 */ /* 0x000ff6000b800000 */
[----:B------:R-:W-:Y:S04]  /*4460*/  MOV R4, UR37 ;  /* 0x0000002500047c02 */ /* 0x000fe80008000f00 */
[----:B------:R-:W-:Y:S04]  /*4470*/  SHF.L.U32 R4, R4, 0x1f, RZ ;  /* 0x0000001f04047819 */ /* 0x000fe800000006ff */
[----:B------:R-:W3:Y:S02]  /*4480*/  SYNCS.PHASECHK.TRANS64.TRYWAIT P1, [UR17+0x58], R4 ;  /* 0x00005804ff0075a7 */ /* 0x000ee40008021111 */
[----:B---3--:R-:W-:Y:S05]  /*4490*/  @!P1 BRA `(.L_x_78) ;  /* 0x0000002800589947 */ /* 0x008fea0003800000 */
.L_x_77:
[----:B------:R-:W-:Y:S05]  /*44a0*/  BRA.U !UP6, `(.L_x_79) ;  /* 0x000000010e387547 */ /* 0x000fea000b800000 */
[----:B------:R-:W-:Y:S01]  /*44b0*/  UPLOP3.LUT UP1, UPT, UPT, UPT, UP5, 0x80, 0x8 ;  /* 0x000000000008789c */ /* 0x000fe20003f2f050 */
[----:B--2---:R-:W-:Y:S01]  /*44c0*/  HFMA2 R0, -RZ, RZ, 0, 5.9604644775390625e-08 ;  /* 0x00000001ff007431 */ /* 0x004fe200000001ff */
[----:B------:R-:W2:Y:S01]  /*44d0*/  LDCU.64 UR8, c[0x0][0x358] ;  /* 0x00006b00ff0877ac */ /* 0x000ea20008000a00 */
[----:B------:R-:W-:Y:S03]  /*44e0*/  IMAD.MOV.U32 R80, RZ, RZ, 0x1 ;  /* 0x00000001ff507424 */ /* 0x000fe600078e00ff */
[----:B------:R-:W-:Y:S05]  /*44f0*/  PLOP3.LUT P1, PT, PT, PT, UP1, 0x80, 0x8 ;  /* 0x000000000008781c */ /* 0x000fea0003f2f018 */
[----:B------:R-:W3:Y:S01]  /*4500*/  @UP1 LDCU.64 UR4, c[0x0][0x888] ;  /* 0x00011100ff0417ac */ /* 0x000ee20008000a00 */
[----:B------:R-:W-:Y:S07]  /*4510*/  @UP1 UIMAD UR6, UR36, UR26, URZ ;  /* 0x0000001a240612a4 */ /* 0x000fee000f8e02ff */
[----:B------:R-:W-:Y:S01]  /*4520*/  @!P1 PRMT R80, R0, 0x7610, R80 ;  /* 0x0000761000509816 */ /* 0x000fe20000000050 */
[----:B---3--:R-:W-:Y:S06]  /*4530*/  @UP1 UIMAD.WIDE UR4, UR6, 0x4, UR4 ;  /* 0x00000004060418a5 */ /* 0x008fec000f8e0204 */
[----:B------:R-:W-:Y:S01]  /*4540*/  IMAD.U32 R4, RZ, RZ, UR4 ;  /* 0x00000004ff047e24 */ /* 0x000fe2000f8e00ff */
[----:B------:R-:W-:Y:S04]  /*4550*/  MOV R5, UR5 ;  /* 0x0000000500057c02 */ /* 0x000fe80008000f00 */
[----:B------:R-:W3:Y:S01]  /*4560*/  @!UP1 LDCU UR4, c[0x0][0x880] ;  /* 0x00011000ff0497ac */ /* 0x000ee20008000800 */
[----:B--2--5:R4:W5:Y:S02]  /*4570*/  @P1 LDG.E R39, desc[UR8][R4.64] ;  /* 0x0000000804271981 */ /* 0x024964000c1e1900 */
[----:B---34-:R-:W-:Y:S07]  /*4580*/  @!P1 IMAD.U32 R39, RZ, RZ, UR4 ;  /* 0x00000004ff279e24 */ /* 0x018fee000f8e00ff */
.L_x_79:
[----:B-----5:R-:W-:Y:S01]  /*4590*/  @!P0 ISETP.EQ.AND P2, PT, R39, RZ, PT ;  /* 0x000000ff2700820c */ /* 0x020fe20003f42270 */
[----:B------:R-:W-:Y:S01]  /*45a0*/  @!UPT UIADD3 URZ, UPT, UPT, URZ, URZ, URZ ;  /* 0x000000fffffff290 */ /* 0x000fe2000fffe0ff */
[----:B------:R-:W-:Y:S11]  /*45b0*/  @!P0 BRA `(.L_x_80) ;  /* 0x0000000000148947 */ /* 0x000ff60003800000 */
[----:B------:R-:W-:Y:S02]  /*45c0*/  LOP3.LUT P0, RZ, R80, 0xff, RZ, 0xc0, !PT ;  /* 0x000000ff50ff7812 */ /* 0x000fe4000780c0ff */
[----:B------:R-:W-:Y:S04]  /*45d0*/  PLOP3.LUT P2, PT, PT, PT, UP1, 0x80, 0x8 ;  /* 0x000000000008781c */ /* 0x000fe80003f4f018 */
[----:B------:R-:W-:Y:S07]  /*45e0*/  PLOP3.LUT P2, PT, P2, PT, PT, 0x8, 0x80 ;  /* 0x000000000080781c */ /* 0x000fee000174e170 */
[----:B------:R-:W-:Y:S11]  /*45f0*/  @P0 ISETP.EQ.AND P2, PT, R39, RZ, PT ;  /* 0x000000ff2700020c */ /* 0x000ff60003f42270 */
[----:B------:R-:W-:Y:S02]  /*4600*/  @!UPT UIADD3 URZ, UPT, UPT, URZ, URZ, URZ ;  /* 0x000000fffffff290 */ /* 0x000fe4000fffe0ff */
.L_x_80:
[----:B------:R-:W3:Y:S01]  /*4610*/  SYNCS.PHASECHK.TRANS64.TRYWAIT P0, [UR17+0x48], R2 ;  /* 0x00004802ff0075a7 */ /* 0x000ee20008001111 */
[----:B------:R-:W-:Y:S02]  /*4620*/  ELECT P1, URZ, PT ;  /* 0x0000000000ff782f */ /* 0x000fe40003820000 */
[----:B------:R-:W-:Y:S01]  /*4630*/  IADD3 R10, PT, PT, R10, 0x1, RZ ;  /* 0x000000010a0a7810 */ /* 0x000fe20007ffe0ff */
[----:B---3--:R-:W-:Y:S10]  /*4640*/  @!P0 BRA `(.L_x_81) ;  /* 0x0000002800048947 */ /* 0x008ff40003800000 */
.L_x_132:
[----:B------:R-:W-:Y:S01]  /*4650*/  PLOP3.LUT P1, PT, P2, P1, PT, 0xf2, 0x2f ;  /* 0x00000000002f781c */ /* 0x000fe20001723e72 */
[----:B------:R-:W-:Y:S01]  /*4660*/  UMOV UR18, 0x0 ;  /* 0x0000000000127882 */ /* 0x000fe20000000000 */
[----:B------:R-:W-:Y:S01]  /*4670*/  UMOV UR19, 0x10000000 ;  /* 0x1000000000137882 */ /* 0x000fe20000000000 */
[----:B------:R-:W-:Y:S01]  /*4680*/  UMOV UR12, UR36 ;  /* 0x00000024000c7c82 */ /* 0x000fe20008000000 */
[----:B------:R-:W-:Y:S01]  /*4690*/  LOP3.LUT R11, R11, 0x1, RZ, 0x3c, !PT ;  /* 0x000000010b0b7812 */ /* 0x000fe200078e3cff */
[----:B------:R-:W-:Y:S01]  /*46a0*/  UMOV UR36, UR25 ;  /* 0x0000001900247c82 */ /* 0x000fe20008000000 */
[----:B------:R-:W-:Y:S07]  /*46b0*/  UPLOP3.LUT UP4, UPT, UPT, UPT, UPT, 0x80, 0x8 ;  /* 0x000000000008789c */ /* 0x000fee0003f8f070 */
[----:B--2---:R-:W-:Y:S01]  /*46c0*/  @!P1 IADD3 R2, P0, PT, R12, 0x580, RZ ;  /* 0x000005800c029810 */ /* 0x004fe20007f1e0ff */
[----:B------:R-:W-:Y:S03]  /*46d0*/  VOTEU.ALL UP0, P1 ;  /* 0x0000000000ff7886 */ /* 0x000fe60000800000 */
[----:B------:R-:W-:Y:S01]  /*46e0*/  @!P1 R2UR UR5, R2 ;  /* 0x00000000020592ca */ /* 0x000fe200000e0000 */
[----:B------:R-:W-:Y:S01]  /*46f0*/  @!P1 IMAD.X R0, RZ, RZ, R13, P0 ;  /* 0x000000ffff009224 */ /* 0x000fe200000e060d */
[----:B------:R-:W-:Y:S01]  /*4700*/  @!UP0 USHF.L.U32 UR10, UR45, 0x6, URZ ;  /* 0x000000062d0a8899 */ /* 0x000fe200080006ff */
[----:B------:R-:W-:Y:S01]  /*4710*/  ISETP.NE.AND P0, PT, R10, 0x2, PT ;  /* 0x000000020a00780c */ /* 0x000fe20003f05270 */
[----:B------:R-:W-:Y:S02]  /*4720*/  @!UP0 USHF.L.U32 UR11, UR46, 0x6, URZ ;  /* 0x000000062e0b8899 */ /* 0x000fe400080006ff */
[----:B------:R-:W-:Y:S01]  /*4730*/  @!P1 R2UR UR4, R0 ;  /* 0x00000000000492ca */ /* 0x000fe200000e0000 */
[----:B------:R-:W-:Y:S01]  /*4740*/  @!UP0 UIADD3 UR8, UPT, UPT, UR17, 0x200, URZ ;  /* 0x0000020011088890 */ /* 0x000fe2000fffe0ff */
[----:B------:R-:W-:Y:S01]  /*4750*/  SEL R0, RZ, 0x1, P0 ;  /* 0x00000001ff007807 */ /* 0x000fe20000000000 */
[----:B------:R-:W-:Y:S01]  /*4760*/  @!UP0 UIADD3 UR9, UPT, UPT, UR17, 0x40, URZ ;  /* 0x0000004011098890 */ /* 0x000fe2000fffe0ff */
[----:B------:R-:W-:Y:S01]  /*4770*/  SEL R10, R10, RZ, P0 ;  /* 0x000000ff0a0a7207 */ /* 0x000fe20000000000 */
[----:B------:R-:W-:Y:S01]  /*4780*/  VOTEU.ALL UP0, P1 ;  /* 0x0000000000ff7886 */ /* 0x000fe20000800000 */
[----:B------:R-:W-:Y:S01]  /*4790*/  LOP3.LUT R9, R9, R0, RZ, 0x3c, !PT ;  /* 0x0000000009097212 */ /* 0x000fe200078e3cff */
[----:B------:R-:W-:Y:S01]  /*47a0*/  IMAD.U32 R4, RZ, RZ, UR5 ;  /* 0x00000005ff047e24 */ /* 0x000fe2000f8e00ff */
[----:B------:R-:W-:Y:S02]  /*47b0*/  UIADD3 UR45, UPT, UPT, UR7, UR57, URZ ;  /* 0x00000039072d7290 */ /* 0x000fe4000fffe0ff */
[----:B------:R-:W-:Y:S03]  /*47c0*/  UIADD3 UR46, UPT, UPT, UR13, UR60, URZ ;  /* 0x0000003c0d2e7290 */ /* 0x000fe6000fffe0ff */
[----:B------:R-:W-:Y:S01]  /*47d0*/  IMAD.U32 R5, RZ, RZ, UR4 ;  /* 0x00000004ff057e24 */ /* 0x000fe2000f8e00ff */
[----:B------:R-:W-:Y:S04]  /*47e0*/  @!P1 R2UR UR4, R4 ;  /* 0x00000000040492ca */ /* 0x000fe800000e0000 */
[----:B------:R-:W-:Y:S11]  /*47f0*/  @!P1 R2UR UR5, R5 ;  /* 0x00000000050592ca */ /* 0x000ff600000e0000 */
[----:B------:R-:W-:Y:S02]  /*4800*/  @!UPT UIADD3 URZ, UPT, UPT, URZ, URZ, URZ ;  /* 0x000000fffffff290 */ /* 0x000fe4000fffe0ff */
[----:B------:R2:W-:Y:S01]  /*4810*/  @!UP0 UTMALDG.3D [UR8], [UR4], desc[UR18] ;  /* 0x00001208040085b4 */ /* 0x0005e20008011000 */
[----:B------:R2:W-:Y:S01]  /*4820*/  @!P1 SYNCS.ARRIVE.TRANS64.RED.A0TR RZ, [UR17+0x40], R3 ;  /* 0x00004003ffff99a7 */ /* 0x0005e20008300411 */
[----:B------:R-:W-:Y:S01]  /*4830*/  SYNCS.ARRIVE.TRANS64.RED.A1T0 RZ, [UR48], RZ ;  /* 0x000000ffffff79a7 */ /* 0x000fe20008100430 */
[----:B------:R-:W-:Y:S05]  /*4840*/  BRA.U UP2, `(.L_x_82) ;  /* 0xfffffff502747547 */ /* 0x000fea000b83ffff */
[----:B------:R-:W-:Y:S07]  /*4850*/  MOV R0, UR17 ;  /* 0x0000001100007c02 */ /* 0x000fee0008000f00 */
.L_x_83:
[----:B---3--:R-:W-:-:S04]  /*4860*/  SHF.L.U32 R2, R11, 0x1f, RZ ;  /* 0x0000001f0b027819 */ /* 0x008fc800000006ff */
[----:B------:R3:W4:Y:S03]  /*4870*/  SYNCS.PHASECHK.TRANS64.TRYWAIT P0, [R0+URZ+0x48], R2 ;  /* 0x00004802000075a7 */ /* 0x00072600080011ff */
[----:B----4-:R-:W-:Y:S05]  /*4880*/  @!P0 NANOSLEEP.SYNCS 0x989680 ;  /* 0x009896800000895d */ /* 0x010fea0003900000 */
[----:B------:R-:W4:Y:S02]  /*4890*/  @!P0 SYNCS.PHASECHK.TRANS64 P0, [R0+URZ+0x48], R2 ;  /* 0x00004802000085a7 */ /* 0x000f2400080010ff */
[----:B-12-4-:R-:W-:Y:S05]  /*48a0*/  @P0 EXIT ;  /* 0x000000000000094d */ /* 0x016fea0003800000 */
[----:B------:R-:W-:Y:S05]  /*48b0*/  BRA `(.L_x_83) ;  /* 0xfffffffc00e87947 */ /* 0x000fea000383ffff */
.L_x_74:
[----:B------:R-:W-:-:S06]  /*48c0*/  UISETP.GE.AND UP0, UPT, UR18, 0x4, UPT ;  /* 0x000000041200788c */ /* 0x000fcc000bf06270 */
[----:B------:R-:W-:-:S13]  /*48d0*/  PLOP3.LUT P0, PT, PT, PT, UP0, 0x80, 0x8 ;  /* 0x000000000008781c */ /* 0x000fda0003f0f008 */
[----:B-1----:R-:W-:Y:S05]  /*48e0*/  @!P0 EXIT ;  /* 0x000000000000894d */ /* 0x002fea0003800000 */
[----:B------:R-:W-:Y:S01]  /*48f0*/  BAR.SYNC.DEFER_BLOCKING 0x6, 0xa0 ;  /* 0x0182800000007b1d */ /* 0x000fe20000010000 */
[C---:B------:R-:W-:Y:S01]  /*4900*/  IMAD.SHL.U32 R7, R69.reuse, 0x40, RZ ;  /* 0x0000004045077824 */ /* 0x040fe200078e00ff */
[----:B------:R-:W-:Y:S01]  /*4910*/  CS2R R84, SRZ ;  /* 0x0000000000547805 */ /* 0x000fe2000001ff00 */
[C---:B------:R-:W-:Y:S01]  /*4920*/  IMAD.SHL.U32 R4, R69.reuse, 0x20, RZ ;  /* 0x0000002045047824 */ /* 0x040fe200078e00ff */
[----:B------:R-:W-:Y:S01]  /*4930*/  CS2R R82, SRZ ;  /* 0x0000000000527805 */ /* 0x000fe2000001ff00 */
[----:B------:R-:W-:Y:S01]  /*4940*/  IMAD.SHL.U32 R5, R69, 0x8, RZ ;  /* 0x0000000845057824 */ /* 0x000fe200078e00ff */
[----:B------:R-:W-:Y:S01]  /*4950*/  UMOV UR44, 0x400 ;  /* 0x00000400002c7882 */ /* 0x000fe20000000000 */
[----:B------:R-:W-:Y:S01]  /*4960*/  LOP3.LUT R6, R7, 0x180, RZ, 0xc0, !PT ;  /* 0x0000018007067812 */ /* 0x000fe200078ec0ff */
[----:B------:R-:W-:Y:S01]  /*4970*/  ULEA UR44, UR48, UR44, 0x18 ;  /* 0x0000002c302c7291 */ /* 0x000fe2000f8ec0ff */
[----:B------:R-:W-:Y:S01]  /*4980*/  LOP3.LUT R4, R4, 0xc00, RZ, 0xc0, !PT ;  /* 0x00000c0004047812 */ /* 0x000fe200078ec0ff */
[----:B------:R-:W1:Y:S01]  /*4990*/  LDC.64 R74, c[0x0][0x888] ;  /* 0x00022200ff4a7b82 */ /* 0x000e620000000a00 */
[----:B------:R-:W-:Y:S01]  /*49a0*/  LOP3.LUT R5, R6, 0x30, R5, 0xf8, !PT ;  /* 0x0000003006057812 */ /* 0x000fe200078ef805 */
[C---:B------:R-:W-:Y:S01]  /*49b0*/  IMAD.SHL.U32 R6, R69.reuse, 0x2, RZ ;  /* 0x0000000245067824 */ /* 0x040fe200078e00ff */
[--C-:B------:R-:W-:Y:S01]  /*49c0*/  LOP3.LUT R4, R4, 0x40, R7.reuse, 0xf8, !PT ;  /* 0x0000004004047812 */ /* 0x100fe200078ef807 */
[C---:B------:R-:W-:Y:S01]  /*49d0*/  IMAD.U32 R37, R69.reuse, 0x10000, RZ ;  /* 0x0001000045257824 */ /* 0x040fe200078e00ff */
[----:B------:R-:W-:Y:S01]  /*49e0*/  UIADD3 UR4, UPT, UPT, UR44, 0x1200, URZ ;  /* 0x000012002c047890 */ /* 0x000fe2000fffe0ff */
[----:B------:R-:W-:Y:S01]  /*49f0*/  IMAD.SHL.U32 R78, R69, 0x10, RZ ;  /* 0x00000010454e7824 */ /* 0x000fe200078e00ff */
[----:B------:R-:W-:Y:S01]  /*4a00*/  LOP3.LUT R5, R5, 0x20, R6, 0x78, !PT ;  /* 0x0000002005057812 */ /* 0x000fe200078e7806 */
[----:B------:R-:W2:Y:S01]  /*4a10*/  LDC.64 R76, c[0x0][0x890] ;  /* 0x00022400ff4c7b82 */ /* 0x000ea20000000a00 */
[----:B------:R-:W-:Y:S01]  /*4a20*/  LOP3.LUT R4, R4, 0x200, R7, 0xf8, !PT ;  /* 0x0000020004047812 */ /* 0x000fe200078ef807 */
[----:B------:R-:W-:Y:S01]  /*4a30*/  IMAD.MOV.U32 R36, RZ, RZ, RZ ;  /* 0x000000ffff247224 */ /* 0x000fe200078e00ff */
[----:B------:R-:W-:Y:S01]  /*4a40*/  LOP3.LUT R37, R37, 0x600000, RZ, 0xc0, !PT ;  /* 0x0060000025257812 */ /* 0x000fe200078ec0ff */
[----:B------:R-:W-:Y:S01]  /*4a50*/  IMAD.U32 R86, RZ, RZ, UR4 ;  /* 0x00000004ff567e24 */ /* 0x000fe2000f8e00ff */
[----:B------:R-:W-:Y:S01]  /*4a60*/  LOP3.LUT R79, R4, R5, RZ, 0xfc, !PT ;  /* 0x00000005044f7212 */ /* 0x000fe200078efcff */
[----:B------:R-:W3:Y:S01]  /*4a70*/  LDS R0, [UR44+0x110] ;  /* 0x0001102cff007984 */ /* 0x000ee20008000800 */
[----:B------:R-:W-:Y:S01]  /*4a80*/  LOP3.LUT R78, R78, 0x20, RZ, 0xc0, !PT ;  /* 0x000000204e4e7812 */ /* 0x000fe200078ec0ff */
[----:B------:R-:W4:Y:S01]  /*4a90*/  LDC.64 R72, c[0x0][0x8b0] ;  /* 0x00022c00ff487b82 */ /* 0x000f220000000a00 */
[----:B------:R-:W1:Y:S01]  /*4aa0*/  LDCU UR50, c[0x0][0x370] ;  /* 0x00006e00ff3277ac */ /* 0x000e620008000800 */
[----:B------:R-:W-:Y:S01]  /*4ab0*/  VIADD R4, R79, UR44 ;  /* 0x0000002c4f047c36 */ /* 0x000fe20008000000 */
[----:B------:R-:W1:Y:S04]  /*4ac0*/  LDCU.64 UR62, c[0x0][0x348] ;  /* 0x00006900ff3e77ac */ /* 0x000e680008000a00 */
[----:B------:R-:W-:Y:S01]  /*4ad0*/  IADD3 R78, PT, PT, -R78, 0x200, R4 ;  /* 0x000002004e4e7810 */ /* 0x000fe20007ffe104 */
[----:B------:R-:W1:Y:S01]  /*4ae0*/  LDC.64 R70, c[0x0][0x8a8] ;  /* 0x00022a00ff467b82 */ /* 0x000e620000000a00 */
[----:B------:R-:W1:Y:S01]  /*4af0*/  LDCU UR43, c[0x0][0xb0c] ;  /* 0x00016180ff2b77ac */ /* 0x000e620008000800 */
[----:B------:R-:W1:Y:S01]  /*4b00*/  LDCU UR39, c[0x0][0xb30] ;  /* 0x00016600ff2777ac */ /* 0x000e620008000800 */
[----:B------:R-:W1:Y:S01]  /*4b10*/  LDCU.64 UR58, c[0x0][0x888] ;  /* 0x00011100ff3a77ac */ /* 0x000e620008000a00 */
[----:B------:R-:W1:Y:S01]  /*4b20*/  LDCU.64 UR40, c[0x0][0xb28] ;  /* 0x00016500ff2877ac */ /* 0x000e620008000a00 */
[----:B------:R-:W1:Y:S01]  /*4b30*/  LDCU.128 UR52, c[0x0][0xb10] ;  /* 0x00016200ff3477ac */ /* 0x000e620008000c00 */
[----:B------:R-:W1:Y:S01]  /*4b40*/  LDCU UR49, c[0x0][0x374] ;  /* 0x00006e80ff3177ac */ /* 0x000e620008000800 */
[----:B------:R-:W-:Y:S01]  /*4b50*/  UIADD3 UR56, UPT, UPT, UR44, 0x200, URZ ;  /* 0x000002002c387890 */ /* 0x000fe2000fffe0ff */
[----:B---3--:R-:W-:-:S11]  /*4b60*/  IMAD.IADD R37, R0, 0x1, R37 ;  /* 0x0000000100257824 */ /* 0x008fd600078e0225 */
.L_x_101:
[----:B------:R-:W-:Y:S02]  /*4b70*/  LEA R3, R82, UR44, 0x3 ;  /* 0x0000002c52037c11 */ /* 0x000fe4000f8e18ff */
[----:B------:R-:W-:Y:S02]  /*4b80*/  SHF.L.U32 R0, R84, 0x1f, RZ ;  /* 0x0000001f54007819 */ /* 0x000fe400000006ff */
[----:B-1----:R-:W-:Y:S02]  /*4b90*/  LEA R4, R82, UR44, 0x4 ;  /* 0x0000002c52047c11 */ /* 0x002fe4000f8e20ff */
[----:B------:R-:W3:Y:S02]  /*4ba0*/  SYNCS.PHASECHK.TRANS64.TRYWAIT P0, [R3+URZ+0x60], R0 ;  /* 0x00006000030075a7 */ /* 0x000ee400080011ff */
[----:B--23--:R-:W-:Y:S05]  /*4bb0*/  @!P0 BRA `(.L_x_84) ;  /* 0x0000002000c08947 */ /* 0x00cfea0003800000 */
.L_x_133:
[----:B------:R-:W1:Y:S01]  /*4bc0*/  LDS.128 R4, [R4+0xf0] ;  /* 0x0000f00004047984 */ /* 0x000e620000000c00 */
[----:B------:R-:W-:Y:S01]  /*4bd0*/  UISETP.GE.AND UP0, UPT, UR42, 0x1, UPT ;  /* 0x000000012a00788c */ /* 0x000fe2000bf06270 */
[----:B------:R-:W-:Y:S01]  /*4be0*/  @!PT LDS RZ, [RZ] ;  /* 0x00000000fffff984 */ /* 0x000fe20000000800 */
[----:B------:R-:W-:Y:S01]  /*4bf0*/  @!PT LDS RZ, [RZ] ;  /* 0x00000000fffff984 */ /* 0x000fe20000000800 */
[----:B------:R-:W-:Y:S01]  /*4c00*/  @!PT LDS RZ, [RZ] ;  /* 0x00000000fffff984 */ /* 0x000fe20000000800 */
[----:B------:R-:W-:Y:S01]  /*4c10*/  @!PT LDS RZ, [RZ] ;  /* 0x00000000fffff984 */ /* 0x000fe20000000800 */
[----:B------:R2:W-:Y:S06]  /*4c20*/  MEMBAR.ALL.CTA ;  /* 0x0000000000007992 */ /* 0x0005ec0000008000 */
[----:B--2---:R-:W2:Y:S01]  /*4c30*/  FENCE.VIEW.ASYNC.S ;  /* 0x00000000000073c6 */ /* 0x004ea20000000000 */
[----:B-1----:R-:W-:Y:S11]  /*4c40*/  LOP3.LUT P0, RZ, R6, 0x1, RZ, 0xc0, !PT ;  /* 0x0000000106ff7812 */ /* 0x002ff6000780c0ff */
[----:B------:R-:W-:Y:S02]  /*4c50*/  @!UPT UIADD3 URZ, UPT, UPT, URZ, URZ, URZ ;  /* 0x000000fffffff290 */ /* 0x000fe4000fffe0ff */
[----:B--2---:R-:W-:Y:S01]  /*4c60*/  VOTEU.ANY UP1, P0 ;  /* 0x0000000000ff7886 */ /* 0x004fe20000020100 */
[----:B------:R-:W-:Y:S01]  /*4c70*/  PLOP3.LUT P0, PT, PT, PT, UP1, 0x80, 0x8 ;  /* 0x000000000008781c */ /* 0x000fe20003f0f018 */
[----:B------:R-:W-:Y:S11]  /*4c80*/  UP2UR UR47, UPR, URZ, 0x2 ;  /* 0x00000002ff2f7883 */ /* 0x000ff60008000000 */
[----:B------:R-:W-:Y:S01]  /*4c90*/  @!UPT UIADD3 URZ, UPT, UPT, URZ, URZ, URZ ;  /* 0x000000fffffff290 */ /* 0x000fe2000fffe0ff */
[----:B---3--:R-:W-:Y:S02]  /*4ca0*/  @P0 SHF.R.U32.HI R0, RZ, 0x10, R5 ;  /* 0x00000010ff000819 */ /* 0x008fe40000011605 */
        /* <DEDUP_REMOVED lines=12> */
[----:B------:R-:W2:Y:S01]  /*4d70*/  LDCU UR12, c[0x0][0xb20] ;  /* 0x00016400ff0c77ac */ /* 0x000ea20008000800 */
[----:B------:R-:W-:Y:S02]  /*4d80*/  UIMAD.WIDE.U32 UR4, UR49, UR55, URZ ;  /* 0x00000037310472a5 */ /* 0x000fe4000f8e00ff */
[----:B------:R-:W-:Y:S02]  /*4d90*/  UIMAD.WIDE.U32 UR6, UR50, UR52, URZ ;  /* 0x00000034320672a5 */ /* 0x000fe4000f8e00ff */
[----:B------:R-:W-:Y:S02]  /*4da0*/  UISETP.NE.AND UP0, UPT, UR54, 0x1, UPT ;  /* 0x000000013600788c */ /* 0x000fe4000bf05270 */
[----:B------:R-:W-:Y:S02]  /*4db0*/  UIMAD.WIDE.U32 UR8, UR37, UR55, URZ ;  /* 0x00000037250872a5 */ /* 0x000fe4000f8e00ff */
[----:B------:R-:W-:Y:S02]  /*4dc0*/  UIMAD.WIDE.U32 UR10, UR38, UR52, URZ ;  /* 0x00000034260a72a5 */ /* 0x000fe4000f8e00ff */
[----:B------:R-:W-:Y:S02]  /*4dd0*/  UISETP.NE.AND UP1, UPT, UR43, 0x1, UPT ;  /* 0x000000012b00788c */ /* 0x000fe4000bf25270 */
[----:B------:R-:W-:Y:S01]  /*4de0*/  UISETP.NE.AND UP2, UPT, UR42, 0x1, UPT ;  /* 0x000000012a00788c */ /* 0x000fe2000bf45270 */
[----:B------:R-:W-:Y:S02]  /*4df0*/  UMOV UR4, UR5 ;  /* 0x0000000500047c82 */ /* 0x000fe40008000000 */
[----:B--2---:R-:W-:Y:S03]  /*4e00*/  USHF.R.U32.HI UR5, URZ, UR12, UR4 ;  /* 0x0000000cff057299 */ /* 0x004fe60008011604 */
[----:B------:R-:W-:Y:S02]  /*4e10*/  UMOV UR4, UR7 ;  /* 0x0000000700047c82 */ /* 0x000fe40008000000 */
[----:B------:R-:W-:Y:S02]  /*4e20*/  USHF.R.U32.HI UR7, URZ, UR53, UR4 ;  /* 0x00000035ff077299 */ /* 0x000fe40008011604 */
[----:B------:R-:W-:Y:S02]  /*4e30*/  USEL UR4, UR49, UR5, !UP0 ;  /* 0x0000000531047287 */ /* 0x000fe4000c000000 */
[----:B------:R-:W-:Y:S01]  /*4e40*/  USEL UR7, UR50, UR7, !UP1 ;  /* 0x0000000732077287 */ /* 0x000fe2000c800000 */
[----:B------:R-:W-:Y:S01]  /*4e50*/  UMOV UR5, UR9 ;  /* 0x0000000900057c82 */ /* 0x000fe20008000000 */
[----:B------:R-:W-:Y:S02]  /*4e60*/  UIMAD.WIDE.U32 UR8, UR4, UR40, URZ ;  /* 0x00000028040872a5 */ /* 0x000fe4000f8e00ff */
[----:B------:R-:W-:Y:S03]  /*4e70*/  USHF.R.U32.HI UR6, URZ, UR12, UR5 ;  /* 0x0000000cff067299 */ /* 0x000fe60008011605 */
[----:B------:R-:W-:Y:S01]  /*4e80*/  UMOV UR5, UR11 ;  /* 0x0000000b00057c82 */ /* 0x000fe20008000000 */
[----:B------:R-:W-:Y:S02]  /*4e90*/  UIMAD.WIDE.U32 UR10, UR7, UR40, URZ ;  /* 0x00000028070a72a5 */ /* 0x000fe4000f8e00ff */
[----:B------:R-:W-:Y:S02]  /*4ea0*/  USHF.R.U32.HI UR12, URZ, UR53, UR5 ;  /* 0x00000035ff0c7299 */ /* 0x000fe40008011605 */
[----:B------:R-:W-:Y:S01]  /*4eb0*/  USEL UR6, UR37, UR6, !UP0 ;  /* 0x0000000625067287 */ /* 0x000fe2000c000000 */
[----:B------:R-:W-:Y:S02]  /*4ec0*/  UMOV UR5, UR9 ;  /* 0x0000000900057c82 */ /* 0x000fe40008000000 */
[----:B------:R-:W-:Y:S01]  /*4ed0*/  UMOV UR10, UR11 ;  /* 0x0000000b000a7c82 */ /* 0x000fe20008000000 */
[----:B------:R-:W-:Y:S02]  /*4ee0*/  @UP2 USHF.R.U32.HI UR4, URZ, UR41, UR5 ;  /* 0x00000029ff042299 */ /* 0x000fe40008011605 */
[----:B------:R-:W-:Y:S02]  /*4ef0*/  @UP2 USHF.R.U32.HI UR7, URZ, UR41, UR10 ;  /* 0x00000029ff072299 */ /* 0x000fe4000801160a */
[----:B------:R-:W-:Y:S02]  /*4f00*/  UIMAD UR4, UR42, UR4, URZ ;  /* 0x000000042a0472a4 */ /* 0x000fe4000f8e02ff */
[----:B------:R-:W-:Y:S02]  /*4f10*/  UIMAD.WIDE.U32 UR10, UR6, UR40, URZ ;  /* 0x00000028060a72a5 */ /* 0x000fe4000f8e00ff */
[----:B------:R-:W-:Y:S02]  /*4f20*/  USEL UR5, UR38, UR12, !UP1 ;  /* 0x0000000c26057287 */ /* 0x000fe4000c800000 */
[----:B------:R-:W-:Y:S02]  /*4f30*/  UIMAD UR8, UR42, UR7, URZ ;  /* 0x000000072a0872a4 */ /* 0x000fe4000f8e02ff */
[----:B------:R-:W-:Y:S03]  /*4f40*/  UISETP.GE.AND UP0, UPT, UR6, UR4, UPT ;  /* 0x000000040600728c */ /* 0x000fe6000bf06270 */
[----:B------:R-:W-:Y:S01]  /*4f50*/  UMOV UR4, UR11 ;  /* 0x0000000b00047c82 */ /* 0x000fe20008000000 */
[----:B------:R-:W-:Y:S02]  /*4f60*/  UISETP.GE.OR UP0, UPT, UR5, UR8, UP0 ;  /* 0x000000080500728c */ /* 0x000fe40008706670 */
[----:B------:R-:W-:Y:S02]  /*4f70*/  USHF.R.U32.HI UR4, URZ, UR41, UR4 ;  /* 0x00000029ff047299 */ /* 0x000fe40008011604 */
[----:B------:R-:W-:Y:S02]  /*4f80*/  UIMAD.WIDE.U32 UR8, UR5, UR40, URZ ;  /* 0x00000028050872a5 */ /* 0x000fe4000f8e00ff */
[----:B------:R-:W-:Y:S02]  /*4f90*/  USEL UR11, UR6, UR4, !UP2 ;  /* 0x00000004060b7287 */ /* 0x000fe4000d000000 */
[----:B------:R-:W-:Y:S02]  /*4fa0*/  UIADD3 UR8, UPT, UPT, -UR5, URZ, URZ ;  /* 0x000000ff05087290 */ /* 0x000fe4000fffe1ff */
[----:B------:R-:W-:Y:S01]  /*4fb0*/  UIADD3 UR10, UPT, UPT, -UR11, URZ, URZ ;  /* 0x000000ff0b0a7290 */ /* 0x000fe2000fffe1ff */
[----:B------:R-:W-:Y:S01]  /*4fc0*/  @!UP0 UMOV UR4, UR9 ;  /* 0x0000000900048c82 */ /* 0x000fe20008000000 */
[----:B------:R-:W-:Y:S02]  /*4fd0*/  UIADD3 UR9, UPT, UPT, -UR6, URZ, URZ ;  /* 0x000000ff06097290 */ /* 0x000fe4000fffe1ff */
[----:B------:R-:W-:Y:S02]  /*4fe0*/  @!UP0 USHF.R.U32.HI UR4, URZ, UR41, UR4 ;  /* 0x00000029ff048299 */ /* 0x000fe40008011604 */
[----:B------:R-:W-:Y:S02]  /*4ff0*/  UIMAD UR10, UR42, UR10, UR6 ;  /* 0x0000000a2a0a72a4 */ /* 0x000fe4000f8e0206 */
[----:B------:R-:W-:Y:S04]  /*5000*/  @!UP0 USEL UR4, UR5, UR4, !UP2 ;  /* 0x0000000405048287 */ /* 0x000fe8000d000000 */
[----:B------:R-:W-:Y:S02]  /*5010*/  @!UP0 UIMAD UR10, UR7, UR10, UR4 ;  /* 0x0000000a070a82a4 */ /* 0x000fe4000f8e0204 */
[----:B------:R-:W-:Y:S02]  /*5020*/  @!UP0 UIADD3 UR11, UPT, UPT, UR11, -UR4, URZ ;  /* 0x800000040b0b8290 */ /* 0x000fe4000fffe0ff */
[----:B------:R-:W-:Y:S02]  /*5030*/  UIMAD UR7, UR43, UR8, UR38 ;  /* 0x000000082b0772a4 */ /* 0x000fe4000f8e0226 */
[----:B------:R-:W-:Y:S02]  /*5040*/  @!UP0 UIMAD UR6, UR11, UR42, UR5 ;  /* 0x0000002a0b0682a4 */ /* 0x000fe4000f8e0205 */
[----:B------:R-:W-:Y:S01]  /*5050*/  UIMAD UR4, UR54, UR9, UR37 ;  /* 0x00000009360472a4 */ /* 0x000fe2000f8e0225 */
[----:B------:R-:W-:Y:S02]  /*5060*/  @!UP0 UMOV UR5, UR10 ;  /* 0x0000000a00058c82 */ /* 0x000fe40008000000 */
[----:B------:R-:W-:Y:S02]  /*5070*/  UIMAD UR38, UR5, UR43, UR7 ;  /* 0x0000002b052672a4 */ /* 0x000fe4000f8e0207 */
[----:B------:R-:W-:Y:S11]  /*5080*/  UIMAD UR37, UR6, UR54, UR4 ;  /* 0x00000036062572a4 */ /* 0x000ff6000f8e0204 */
[----:B------:R-:W-:Y:S01]  /*5090*/  @!UPT UIADD3 URZ, UPT, UPT, URZ, URZ, URZ ;  /* 0x000000fffffff290 */ /* 0x000fe2000fffe0ff */
.L_x_85:
[----:B------:R-:W-:Y:S01]  /*50a0*/  UISETP.NE.AND UP0, UPT, UR39, 0x1, UPT ;  /* 0x000000012700788c */ /* 0x000fe2000bf05270 */
[----:B------:R-:W-:Y:S10]  /*50b0*/  IADD3 R82, PT, PT, R82, 0x1, RZ ;  /* 0x0000000152527810 */ /* 0x000ff40007ffe0ff */
[----:B------:R-:W2:Y:S01]  /*50c0*/  @!UP0 LDCU.128 UR12, c[0x0][0xb10] ;  /* 0x00016200ff0c87ac */ /* 0x000ea20008000c00 */
[----:B------:R-:W3:Y:S01]  /*50d0*/  @!UP0 LDCU UR5, c[0x0][0xb0c] ;  /* 0x00016180ff0587ac */ /* 0x000ee20008000800 */
[----:B------:R-:W4:Y:S01]  /*50e0*/  @!UP0 LDCU UR10, c[0x0][0xb20] ;  /* 0x00016400ff0a87ac */ /* 0x000f220008000800 */
[----:B--2---:R-:W-:Y:S02]  /*50f0*/  UIMAD.WIDE.U32 UR8, UR38, UR12, URZ ;  /* 0x0000000c260872a5 */ /* 0x004fe4000f8e00ff */
[----:B------:R-:W-:Y:S02]  /*5100*/  UIMAD.WIDE.U32 UR6, UR37, UR15, URZ ;  /* 0x0000000f250672a5 */ /* 0x000fe4000f8e00ff */
[----:B------:R-:W-:Y:S03]  /*5110*/  @!UP0 UISETP.NE.AND UP1, UPT, UR14, 0x1, UPT ;  /* 0x000000010e00888c */ /* 0x000fe6000bf25270 */
[----:B------:R-:W-:Y:S01]  /*5120*/  @!UP0 UMOV UR4, UR9 ;  /* 0x0000000900048c82 */ /* 0x000fe20008000000 */
[----:B---3--:R-:W-:Y:S02]  /*5130*/  @!UP0 UISETP.NE.AND UP2, UPT, UR5, 0x1, UPT ;  /* 0x000000010500888c */ /* 0x008fe4000bf45270 */
[----:B------:R-:W-:Y:S01]  /*5140*/  @!UP0 USHF.R.U32.HI UR4, URZ, UR13, UR4 ;  /* 0x0000000dff048299 */ /* 0x000fe20008011604 */
[----:B------:R-:W-:Y:S02]  /*5150*/  @!UP0 UMOV UR6, UR7 ;  /* 0x0000000700068c82 */ /* 0x000fe40008000000 */
[----:B----4-:R-:W-:Y:S02]  /*5160*/  @!UP0 USHF.R.U32.HI UR6, URZ, UR10, UR6 ;  /* 0x0000000aff068299 */ /* 0x010fe40008011606 */
[----:B------:R-:W-:Y:S02]  /*5170*/  @!UP0 USEL UR7, UR38, UR4, !UP2 ;  /* 0x0000000426078287 */ /* 0x000fe4000d000000 */
[----:B------:R-:W-:Y:S04]  /*5180*/  @!UP0 USEL UR6, UR37, UR6, !UP1 ;  /* 0x0000000625068287 */ /* 0x000fe8000c800000 */
[----:B------:R-:W-:Y:S02]  /*5190*/  @!UP0 UIADD3 UR4, UPT, UPT, -UR7, UR6, URZ ;  /* 0x0000000607048290 */ /* 0x000fe4000fffe1ff */
[----:B------:R-:W-:Y:S02]  /*51a0*/  @!UP0 UIADD3 UR6, UPT, UPT, UR7, -UR6, URZ ;  /* 0x8000000607068290 */ /* 0x000fe4000fffe0ff */
[----:B------:R-:W-:Y:S02]  /*51b0*/  @!UP0 UIMAD UR38, UR4, UR5, UR38 ;  /* 0x00000005042682a4 */ /* 0x000fe4000f8e0226 */
[----:B------:R-:W-:Y:S02]  /*51c0*/  @!UP0 UIMAD UR37, UR6, UR14, UR37 ;  /* 0x0000000e062582a4 */ /* 0x000fe4000f8e0225 */
[----:B------:R-:W-:Y:S09]  /*51d0*/  ULOP3.LUT UP0, URZ, UR56, 0x1b0, URZ, 0xc0, !UPT ;  /* 0x000001b038ff7892 */ /* 0x000ff2000f80c0ff */
[----:B------:R-:W-:Y:S05]  /*51e0*/  BRA.U !UP0, `(.L_x_86) ;  /* 0x0000000108407547 */ /* 0x000fea000b800000 */
[----:B------:R-:W2:Y:S01]  /*51f0*/  LDCU.64 UR8, c[0x4][0x80] ;  /* 0x01001000ff0877ac */ /* 0x000ea20008000a00 */
[----:B------:R-:W-:Y:S01]  /*5200*/  MOV R3, 0x0 ;  /* 0x0000000000037802 */ /* 0x000fe20000000f00 */
[----:B------:R-:W-:Y:S02]  /*5210*/  HFMA2 R12, -RZ, RZ, 0, 5.9604644775390625e-08 ;  /* 0x00000001ff0c7431 */ /* 0x000fe400000001ff */
[----:B------:R-:W-:Y:S02]  /*5220*/  IMAD.MOV.U32 R8, RZ, RZ, 0x70 ;  /* 0x00000070ff087424 */ /* 0x000fe400078e00ff */
[----:B------:R-:W-:Y:S01]  /*5230*/  IMAD.MOV.U32 R13, RZ, RZ, RZ ;  /* 0x000000ffff0d7224 */ /* 0x000fe200078e00ff */
[----:B------:R-:W3:Y:S01]  /*5240*/  LDCU.64 UR6, c[0x4][0x88] ;  /* 0x01001100ff0677ac */ /* 0x000ee20008000a00 */
[----:B------:R-:W4:Y:S01]  /*5250*/  LDC.64 R2, c[0x4][R3] ;  /* 0x0100000003027b82 */ /* 0x000f220000000a00 */
[----:B------:R-:W1:Y:S01]  /*5260*/  LDCU.64 UR4, c[0x4][0x8] ;  /* 0x01000100ff0477ac */ /* 0x000e620008000a00 */
[----:B--2---:R-:W-:Y:S01]  /*5270*/  MOV R5, UR9 ;  /* 0x0000000900057c02 */ /* 0x004fe20008000f00 */
[----:B------:R-:W-:Y:S01]  /*5280*/  IMAD.U32 R4, RZ, RZ, UR8 ;  /* 0x00000008ff047e24 */ /* 0x000fe2000f8e00ff */
[----:B---3--:R-:W-:Y:S01]  /*5290*/  MOV R7, UR7 ;  /* 0x0000000700077c02 */ /* 0x008fe20008000f00 */
[----:B------:R-:W-:Y:S01]  /*52a0*/  IMAD.U32 R6, RZ, RZ, UR6 ;  /* 0x00000006ff067e24 */ /* 0x000fe2000f8e00ff */
[----:B-1----:R-:W-:Y:S01]  /*52b0*/  MOV R11, UR5 ;  /* 0x00000005000b7c02 */ /* 0x002fe20008000f00 */
[----:B------:R-:W-:Y:S02]  /*52c0*/  IMAD.U32 R10, RZ, RZ, UR4 ;  /* 0x00000004ff0a7e24 */ /* 0x000fe4000f8e00ff */
[----:B------:R-:W-:Y:S07]  /*52d0*/  LEPC R20, `(.L_x_86) ;  /* 0x000000001014794e */ /* 0x000fee0000000000 */
[----:B----45:R-:W-:Y:S05]  /*52e0*/  CALL.ABS.NOINC R2 ;  /* 0x0000000002007343 */ /* 0x030fea0003c00000 */
.L_x_86:
[----:B------:R-:W-:Y:S01]  /*52f0*/  LOP3.LUT P0, RZ, R86, 0x1b0, RZ, 0xc0, !PT ;  /* 0x000001b056ff7812 */ /* 0x000fe2000780c0ff */
[----:B------:R-:W-:Y:S11]  /*5300*/  BSSY.RECONVERGENT B6, `(.L_x_87) ;  /* 0x0000013000067945 */ /* 0x000ff60003800200 */
[----:B------:R-:W-:Y:S01]  /*5310*/  @!UPT UIADD3 URZ, UPT, UPT, URZ, URZ, URZ ;  /* 0x000000fffffff290 */ /* 0x000fe2000fffe0ff */
[----:B------:R-:W-:Y:S05]  /*5320*/  @!P0 BRA `(.L_x_88) ;  /* 0x0000000000408947 */ /* 0x000fea0003800000 */
        /* <DEDUP_REMOVED lines=16> */
.L_x_88:
[----:B------:R-:W-:Y:S05]  /*5430*/  BSYNC.RECONVERGENT B6 ;  /* 0x0000000000067941 */ /* 0x000fea0003800200 */
.L_x_87:
[----:B------:R-:W-:Y:S01]  /*5440*/  ISETP.NE.U32.AND P3, PT, R76, RZ, PT ;  /* 0x000000ff4c00720c */ /* 0x000fe20003f65070 */
[----:B------:R-:W-:Y:S01]  /*5450*/  UISETP.NE.AND UP1, UPT, UR61, URZ, UPT ;  /* 0x000000ff3d00728c */ /* 0x000fe2000bf25270 */
[----:B------:R-:W-:Y:S02]  /*5460*/  ISETP.NE.U32.AND P4, PT, R72, RZ, PT ;  /* 0x000000ff4800720c */ /* 0x000fe40003f85070 */
[----:B------:R-:W-:Y:S02]  /*5470*/  ISETP.NE.AND.EX P3, PT, R77, RZ, PT, P3 ;  /* 0x000000ff4d00720c */ /* 0x000fe40003f65330 */
[----:B------:R-:W-:Y:S02]  /*5480*/  PLOP3.LUT P1, PT, PT, PT, PT, 0x8, 0x80 ;  /* 0x000000000080781c */ /* 0x000fe40003f2e170 */
[----:B------:R-:W-:Y:S02]  /*5490*/  PLOP3.LUT P0, PT, PT, PT, UP1, 0x80, 0x8 ;  /* 0x000000000008781c */ /* 0x000fe40003f0f018 */
[----:B------:R-:W-:Y:S02]  /*54a0*/  ISETP.NE.AND.EX P4, PT, R73, RZ, PT, P4 ;  /* 0x000000ff4900720c */ /* 0x000fe40003f85340 */
[----:B------:R-:W2:Y:S09]  /*54b0*/  @UP1 LDCU.64 UR4, c[0x0][0x888] ;  /* 0x00011100ff0417ac */ /* 0x000eb20008000a00 */
[----:B------:R-:W-:Y:S01]  /*54c0*/  @P0 PLOP3.LUT P1, PT, P3, PT, PT, 0x80, 0x8 ;  /* 0x000000000008081c */ /* 0x000fe20001f2f070 */
[----:B--2---:R-:W-:Y:S04]  /*54d0*/  @UP1 UISETP.NE.U32.AND UP0, UPT, UR4, URZ, UPT ;  /* 0x000000ff0400128c */ /* 0x004fe8000bf05070 */
[----:B------:R-:W-:Y:S04]  /*54e0*/  @UP1 UISETP.NE.AND.EX UP0, UPT, UR5, URZ, UPT, UP0 ;  /* 0x000000ff0500128c */ /* 0x000fe8000bf05300 */
[----:B------:R-:W-:Y:S01]  /*54f0*/  @UP1 USEL UR4, URZ, 0xffffffff, UP0 ;  /* 0xffffffffff041887 */ /* 0x000fe20008000000 */
[----:B------:R-:W-:Y:S11]  /*5500*/  @!P3 BRA `(.L_x_89) ;  /* 0x000000000030b947 */ /* 0x000ff60003800000 */
[----:B------:R-:W-:Y:S01]  /*5510*/  ISETP.NE.U32.AND P2, PT, R74, RZ, PT ;  /* 0x000000ff4a00720c */ /* 0x000fe20003f45070 */
[----:B------:R-:W2:Y:S01]  /*5520*/  LDCU.64 UR6, c[0x0][0x358] ;  /* 0x00006b00ff0677ac */ /* 0x000ea20008000a00 */
[----:B------:R-:W-:Y:S02]  /*5530*/  IMAD.MOV.U32 R80, RZ, RZ, 0x1 ;  /* 0x00000001ff507424 */ /* 0x000fe400078e00ff */
[----:B------:R-:W-:Y:S11]  /*5540*/  ISETP.NE.AND.EX P2, PT, R75, RZ, PT, P2 ;  /* 0x000000ff4b00720c */ /* 0x000ff60003f45320 */
[----:B------:R-:W-:Y:S02]  /*5550*/  @!UPT UIADD3 URZ, UPT, UPT, URZ, URZ, URZ ;  /* 0x000000fffffff290 */ /* 0x000fe4000fffe0ff */
[----:B------:R-:W3:Y:S01]  /*5560*/  @P2 LDC.64 R2, c[0x0][0x888] ;  /* 0x00022200ff022b82 */ /* 0x000ee20000000a00 */
[----:B-1----:R-:W-:Y:S04]  /*5570*/  @P2 IMAD R0, R76, UR36, RZ ;  /* 0x000000244c002c24 */ /* 0x002fe8000f8e02ff */
[----:B---3--:R-:W-:Y:S04]  /*5580*/  @P2 IMAD.WIDE R2, R0, 0x4, R2 ;  /* 0x0000000400022825 */ /* 0x008fe800078e0202 */
[----:B------:R-:W-:Y:S01]  /*5590*/  HFMA2 R0, -RZ, RZ, 0, 5.9604644775390625e-08 ;  /* 0x00000001ff007431 */ /* 0x000fe200000001ff */
[----:B--2--5:R2:W5:Y:S04]  /*55a0*/  @P2 LDG.E R39, desc[UR6][R2.64] ;  /* 0x0000000602272981 */ /* 0x024568000c1e1900 */
[----:B------:R-:W-:Y:S01]  /*55b0*/  @!P2 PRMT R80, R0, 0x7610, R80 ;  /* 0x000076100050a816 */ /* 0x000fe20000000050 */
[----:B--2---:R-:W3:Y:S06]  /*55c0*/  @!P2 LDC R39, c[0x0][0x880] ;  /* 0x00022000ff27ab82 */ /* 0x004eec0000000800 */
.L_x_89:
[----:B------:R-:W-:Y:S05]  /*55d0*/  @!P4 BRA `(.L_x_90) ;  /* 0x000000000024c947 */ /* 0x000fea0003800000 */
[----:B------:R-:W-:Y:S01]  /*55e0*/  ISETP.NE.U32.AND P2, PT, R70, RZ, PT ;  /* 0x000000ff4600720c */ /* 0x000fe20003f45070 */
[----:B------:R-:W2:Y:S03]  /*55f0*/  LDCU.64 UR6, c[0x0][0x358] ;  /* 0x00006b00ff0677ac */ /* 0x000ea60008000a00 */
[----:B------:R-:W-:Y:S11]  /*5600*/  ISETP.NE.AND.EX P2, PT, R71, RZ, PT, P2 ;  /* 0x000000ff4700720c */ /* 0x000ff60003f45320 */
[----:B------:R-:W-:Y:S02]  /*5610*/  @!UPT UIADD3 URZ, UPT, UPT, URZ, URZ, URZ ;  /* 0x000000fffffff290 */ /* 0x000fe4000fffe0ff */
[----:B------:R-:W4:Y:S01]  /*5620*/  @P2 LDC.64 R2, c[0x0][0x8a8] ;  /* 0x00022a00ff022b82 */ /* 0x000f220000000a00 */
[----:B-1----:R-:W-:Y:S04]  /*5630*/  @P2 IMAD R0, R72, UR36, RZ ;  /* 0x0000002448002c24 */ /* 0x002fe8000f8e02ff */
[----:B----4-:R-:W-:Y:S05]  /*5640*/  @P2 IMAD.WIDE R2, R0, 0x4, R2 ;  /* 0x0000000400022825 */ /* 0x010fea00078e0202 */
[----:B--2--5:R2:W5:Y:S02]  /*5650*/  @P2 LDG.E R38, desc[UR6][R2.64] ;  /* 0x0000000602262981 */ /* 0x024564000c1e1900 */
[----:B--2---:R-:W4:Y:S02]  /*5660*/  @!P2 LDC R38, c[0x0][0x8a0] ;  /* 0x00022800ff26ab82 */ /* 0x004f240000000800 */
.L_x_90:
[----:B---3-5:R-:W-:Y:S01]  /*5670*/  @P0 ISETP.NE.AND P4, PT, R39, RZ, PT ;  /* 0x000000ff2700020c */ /* 0x028fe20003f85270 */
[----:B-1----:R-:W-:Y:S01]  /*5680*/  IMAD.U32 R0, RZ, RZ, UR4 ;  /* 0x00000004ff007e24 */ /* 0x002fe2000f8e00ff */
[----:B------:R-:W-:Y:S01]  /*5690*/  @P0 LOP3.LUT P2, RZ, R80, 0xff, RZ, 0xc0, !PT ;  /* 0x000000ff50ff0812 */ /* 0x000fe2000784c0ff */
[----:B------:R-:W-:Y:S01]  /*56a0*/  BSSY B1, `(.L_x_91) ;  /* 0x0000039000017945 */ /* 0x000fe20003800000 */
[----:B------:R-:W-:Y:S02]  /*56b0*/  @P0 SEL R2, RZ, 0xffffffff, P4 ;  /* 0xffffffffff020807 */ /* 0x000fe40002000000 */
[----:B------:R-:W-:Y:S02]  /*56c0*/  CS2R R46, SRZ ;  /* 0x00000000002e7805 */ /* 0x000fe4000001ff00 */
[----:B------:R-:W-:Y:S02]  /*56d0*/  LEA R16, R36, UR44, 0x3 ;  /* 0x0000002c24107c11 */ /* 0x000fe4000f8e18ff */
[----:B------:R-:W-:Y:S02]  /*56e0*/  CS2R R44, SRZ ;  /* 0x00000000002c7805 */ /* 0x000fe4000001ff00 */
[----:B------:R-:W-:Y:S02]  /*56f0*/  @P1 SEL R2, R0, R2, !P2 ;  /* 0x0000000200021207 */ /* 0x000fe40005000000 */
[----:B------:R-:W-:Y:S02]  /*5700*/  CS2R R42, SRZ ;  /* 0x00000000002a7805 */ /* 0x000fe4000001ff00 */
[----:B------:R-:W-:Y:S02]  /*5710*/  SHF.L.U32 R3, R85, 0x1f, RZ ;  /* 0x0000001f55037819 */ /* 0x000fe400000006ff */
[----:B------:R-:W-:Y:S02]  /*5720*/  CS2R R40, SRZ ;  /* 0x0000000000287805 */ /* 0x000fe4000001ff00 */
[----:B------:R-:W-:Y:S02]  /*5730*/  @P0 LOP3.LUT R2, R2, 0x1, RZ, 0xc0, !PT ;  /* 0x0000000102020812 */ /* 0x000fe400078ec0ff */
[----:B------:R-:W-:Y:S02]  /*5740*/  PLOP3.LUT P5, PT, PT, PT, PT, 0x8, 0x80 ;  /* 0x000000000080781c */ /* 0x000fe40003fae170 */
[----:B------:R-:W-:Y:S02]  /*5750*/  ISETP.NE.U32.OR P1, PT, R2, 0x1, !P0 ;  /* 0x000000010200780c */ /* 0x000fe40004725470 */
[----:B------:R-:W-:Y:S11]  /*5760*/  LEA.HI R2, R36, R36, RZ, 0x1 ;  /* 0x0000002424027211 */ /* 0x000ff600078f08ff */
[----:B------:R-:W-:Y:S04]  /*5770*/  @P1 SHF.L.U32 R0, R83, 0x1f, RZ ;  /* 0x0000001f53001819 */ /* 0x000fe800000006ff */
[----:B------:R1:W2:Y:S01]  /*5780*/  @P1 SYNCS.PHASECHK.TRANS64.TRYWAIT P0, [UR44+0x40], R0 ;  /* 0x00004000ff0015a7 */ /* 0x0002a2000800112c */
[----:B------:R3:W3:Y:S01]  /*5790*/  SYNCS.PHASECHK.TRANS64.TRYWAIT P4, [R16+URZ+0x80], R3 ;  /* 0x00008003100075a7 */ /* 0x0006e200080811ff */
[C---:B-1----:R-:W-:Y:S01]  /*57a0*/  IMAD.SHL.U32 R0, R2.reuse, 0x20, RZ ;  /* 0x0000002002007824 */ /* 0x042fe200078e00ff */
[----:B------:R-:W-:Y:S04]  /*57b0*/  LOP3.LUT R2, R2, 0xffe, RZ, 0xc0, !PT ;  /* 0x00000ffe02027812 */ /* 0x000fe800078ec0ff */
[----:B------:R-:W-:Y:S01]  /*57c0*/  LOP3.LUT R0, R0, 0xffffffc0, RZ, 0xc0, !PT ;  /* 0xffffffc000007812 */ /* 0x000fe200078ec0ff */
[----:B------:R-:W-:Y:S04]  /*57d0*/  IMAD.IADD R2, R36, 0x1, -R2 ;  /* 0x0000000124027824 */ /* 0x000fe800078e0a02 */
[----:B------:R-:W-:Y:S04]  /*57e0*/  IMAD.IADD R0, R37, 0x1, R0 ;  /* 0x0000000125007824 */ /* 0x000fe800078e0200 */
[----:B------:R-:W-:Y:S01]  /*57f0*/  IMAD R2, R2, 0x100000, R0 ;  /* 0x0010000002027824 */ /* 0x000fe200078e0200 */
[----:B--2---:R-:W-:Y:S01]  /*5800*/  @P1 PLOP3.LUT P5, PT, P0, PT, PT, 0x8, 0x80 ;  /* 0x000000000080181c */ /* 0x004fe200007ae170 */
[----:B------:R-:W-:Y:S01]  /*5810*/  @!UPT UIADD3 URZ, UPT, UPT, URZ, URZ, URZ ;  /* 0x000000fffffff290 */ /* 0x000fe2000fffe0ff */
[----:B---3--:R-:W-:Y:S11]  /*5820*/  @!P1 BRA `(.L_x_92) ;  /* 0x0000000000809947 */ /* 0x008ff60003800000 */
[----:B------:R-:W-:Y:S01]  /*5830*/  ISETP.NE.U32.AND P0, PT, RZ, UR58, PT ;  /* 0x0000003aff007c0c */ /* 0x000fe2000bf05070 */
[----:B------:R-:W-:Y:S01]  /*5840*/  BSSY B0, `(.L_x_93) ;  /* 0x0000012000007945 */ /* 0x000fe20003800000 */
[----:B------:R-:W-:Y:S02]  /*5850*/  ISETP.NE.AND P2, PT, R39, RZ, PT ;  /* 0x000000ff2700720c */ /* 0x000fe40003f45270 */
[----:B------:R-:W-:Y:S02]  /*5860*/  CS2R R42, SRZ ;  /* 0x00000000002a7805 */ /* 0x000fe4000001ff00 */
[----:B------:R-:W-:Y:S02]  /*5870*/  ISETP.NE.AND.EX P0, PT, RZ, UR59, PT, P0 ;  /* 0x0000003bff007c0c */ /* 0x000fe4000bf05300 */
[----:B------:R-:W-:Y:S02]  /*5880*/  CS2R R40, SRZ ;  /* 0x0000000000287805 */ /* 0x000fe4000001ff00 */
[----:B------:R-:W-:Y:S02]  /*5890*/  LOP3.LUT P1, RZ, R80, 0xff, RZ, 0xc0, !PT ;  /* 0x000000ff50ff7812 */ /* 0x000fe4000782c0ff */
[----:B------:R-:W-:Y:S02]  /*58a0*/  CS2R R46, SRZ ;  /* 0x00000000002e7805 */ /* 0x000fe4000001ff00 */
[----:B------:R-:W-:Y:S02]  /*58b0*/  SEL R0, RZ, 0xffffffff, P2 ;  /* 0xffffffffff007807 */ /* 0x000fe40001000000 */
[----:B------:R-:W-:Y:S02]  /*58c0*/  CS2R R44, SRZ ;  /* 0x00000000002c7805 */ /* 0x000fe4000001ff00 */
[----:B------:R-:W-:Y:S04]  /*58d0*/  SEL R4, RZ, 0xffffffff, P0 ;  /* 0xffffffffff047807 */ /* 0x000fe80000000000 */
[----:B------:R-:W-:Y:S04]  /*58e0*/  @P3 SEL R0, R4, R0, !P1 ;  /* 0x0000000004003207 */ /* 0x000fe80004800000 */
[----:B------:R-:W-:Y:S04]  /*58f0*/  LOP3.LUT R0, R0, 0x1, RZ, 0xc0, !PT ;  /* 0x0000000100007812 */ /* 0x000fe800078ec0ff */
[----:B------:R-:W-:Y:S01]  /*5900*/  ISETP.NE.U32.AND P0, PT, R0, 0x1, PT ;  /* 0x000000010000780c */ /* 0x000fe20003f05070 */
[----:B------:R-:W-:Y:S01]  /*5910*/  @!UPT UIADD3 URZ, UPT, UPT, URZ, URZ, URZ ;  /* 0x000000fffffff290 */ /* 0x000fe2000fffe0ff */
[----:B------:R-:W-:Y:S11]  /*5920*/  @!P5 BRA `(.L_x_94) ;  /* 0x00000000000cd947 */ /* 0x000ff60003800000 */
[----:B------:R-:W-:Y:S04]  /*5930*/  SHF.L.U32 R4, R83, 0x1f, RZ ;  /* 0x0000001f53047819 */ /* 0x000fe800000006ff */
[----:B------:R-:W1:Y:S02]  /*5940*/  SYNCS.PHASECHK.TRANS64.TRYWAIT P1, [UR44+0x40], R4 ;  /* 0x00004004ff0075a7 */ /* 0x000e64000802112c */
[----:B-1----:R-:W-:Y:S05]  /*5950*/  @!P1 BRA `(.L_x_95) ;  /* 0x00000014006c9947 */ /* 0x002fea0003800000 */
.L_x_94:
[----:B------:R-:W-:Y:S05]  /*5960*/  BSYNC B0 ;  /* 0x0000000000007941 */ /* 0x000fea0003800000 */
.L_x_93:
[----:B------:R2:W3:Y:S01]  /*5970*/  @P0 LDS.128 R40, [R79+UR44+0x200] ;  /* 0x0002002c4f280984 */ /* 0x0004e20008000c00 */
[----:B------:R-:W-:Y:S01]  /*5980*/  UIADD3 UR4, UPT, UPT, UR44, 0x48, URZ ;  /* 0x000000482c047890 */ /* 0x000fe2000fffe0ff */
[----:B------:R-:W-:Y:S02]  /*5990*/  LOP3.LUT R83, R83, 0x1, RZ, 0x3c, !PT ;  /* 0x0000000153537812 */ /* 0x000fe400078e3cff */
[----:B------:R2:W1:Y:S01]  /*59a0*/  @P0 LDS.128 R44, [R78+0x10] ;  /* 0x000010004e2c0984 */ /* 0x0004620000000c00 */
[----:B------:R-:W-:Y:S01]  /*59b0*/  UPRMT UR4, UR48, 0x654, UR4 ;  /* 0x0000065430047896 */ /* 0x000fe20008000004 */
[----:B------:R-:W-:Y:S01]  /*59c0*/  @!PT LDS RZ, [RZ] ;  /* 0x00000000fffff984 */ /* 0x000fe20000000800 */
[----:B------:R-:W-:Y:S01]  /*59d0*/  @!PT LDS RZ, [RZ] ;  /* 0x00000000fffff984 */ /* 0x000fe20000000800 */
[----:B------:R-:W-:Y:S01]  /*59e0*/  @!PT LDS RZ, [RZ] ;  /* 0x00000000fffff984 */ /* 0x000fe20000000800 */
[----:B------:R-:W-:Y:S01]  /*59f0*/  @!PT LDS RZ, [RZ] ;  /* 0x00000000fffff984 */ /* 0x000fe20000000800 */
[----:B------:R5:W-:Y:S06]  /*5a00*/  MEMBAR.ALL.CTA ;  /* 0x0000000000007992 */ /* 0x000bec0000008000 */
[----:B-----5:R-:W5:Y:S02]  /*5a10*/  FENCE.VIEW.ASYNC.S ;  /* 0x00000000000073c6 */ /* 0x020f640000000000 */
[----:B-----5:R-:W-:Y:S03]  /*5a20*/  SYNCS.ARRIVE.TRANS64.RED.A1T0 RZ, [UR4], RZ ;  /* 0x000000ffffff79a7 */ /* 0x020fe60008100404 */
.L_x_92:
[----:B------:R-:W-:Y:S05]  /*5a30*/  BSYNC B1 ;  /* 0x0000000000017941 */ /* 0x000fea0003800000 */
.L_x_91:
[----:B-1----:R-:W-:Y:S04]  /*5a40*/  SHF.R.U32.HI R0, RZ, 0x15, R2 ;  /* 0x00000015ff007819 */ /* 0x002fe80000011602 */
[----:B------:R-:W-:Y:S01]  /*5a50*/  LOP3.LUT P0, RZ, R0, 0x3, R81, 0x48, !PT ;  /* 0x0000000300ff7812 */ /* 0x000fe20007804851 */
[----:B------:R-:W-:Y:S01]  /*5a60*/  @!UPT UIADD3 URZ, UPT, UPT, URZ, URZ, URZ ;  /* 0x000000fffffff290 */ /* 0x000fe2000fffe0ff */
[----:B------:R-:W-:Y:S11]  /*5a70*/  @P4 BRA `(.L_x_96) ;  /* 0x0000000000084947 */ /* 0x000ff60003800000 */
[----:B------:R-:W1:Y:S02]  /*5a80*/  SYNCS.PHASECHK.TRANS64.TRYWAIT P1, [R16+URZ+0x80], R3 ;  /* 0x00008003100075a7 */ /* 0x000e6400080211ff */
[----:B-1----:R-:W-:Y:S05]  /*5a90*/  @!P1 BRA `(.L_x_97) ;  /* 0x0000001400349947 */ /* 0x002fea0003800000 */
.L_x_96:
[----:B------:R-:W-:Y:S05]  /*5aa0*/  @!P0 BRA `(.L_x_98) ;  /* 0x0000000000408947 */ /* 0x000fea0003800000 */
[----:B------:R-:W1:Y:S01]  /*5ab0*/  LDCU.64 UR8, c[0x4][0x70] ;  /* 0x01000e00ff0877ac */ /* 0x000e620008000a00 */
[----:B------:R-:W-:Y:S01]  /*5ac0*/  MOV R15, 0x0 ;  /* 0x00000000000f7802 */ /* 0x000fe20000000f00 */
[----:B------:R-:W-:Y:S02]  /*5ad0*/  HFMA2 R12, -RZ, RZ, 0, 5.9604644775390625e-08 ;  /* 0x00000001ff0c7431 */ /* 0x000fe400000001ff */
[----:B------:R-:W-:Y:S02]  /*5ae0*/  IMAD.MOV.U32 R8, RZ, RZ, 0x192 ;  /* 0x00000192ff087424 */ /* 0x000fe400078e00ff */
[----:B------:R-:W-:Y:S01]  /*5af0*/  IMAD.MOV.U32 R13, RZ, RZ, RZ ;  /* 0x000000ffff0d7224 */ /* 0x000fe200078e00ff */
[----:B------:R-:W5:Y:S01]  /*5b00*/  LDCU.64 UR6, c[0x4][0x78] ;  /* 0x01000f00ff0677ac */ /* 0x000f620008000a00 */
[----:B------:R-:W2:Y:S01]  /*5b10*/  LDC.64 R14, c[0x4][R15] ;  /* 0x010000000f0e7b82 */ /* 0x000ea20000000a00 */
[----:B------:R-:W3:Y:S01]  /*5b20*/  LDCU.64 UR4, c[0x4][0x10] ;  /* 0x01000200ff0477ac */ /* 0x000ee20008000a00 */
[----:B-1----:R-:W-:Y:S01]  /*5b30*/  MOV R5, UR9 ;  /* 0x0000000900057c02 */ /* 0x002fe20008000f00 */
[----:B------:R-:W-:Y:S01]  /*5b40*/  IMAD.U32 R4, RZ, RZ, UR8 ;  /* 0x00000008ff047e24 */ /* 0x000fe2000f8e00ff */
[----:B-----5:R-:W-:Y:S01]  /*5b50*/  MOV R7, UR7 ;  /* 0x0000000700077c02 */ /* 0x020fe20008000f00 */
[----:B------:R-:W-:Y:S01]  /*5b60*/  IMAD.U32 R6, RZ, RZ, UR6 ;  /* 0x00000006ff067e24 */ /* 0x000fe2000f8e00ff */
[----:B---3--:R-:W-:Y:S01]  /*5b70*/  MOV R11, UR5 ;  /* 0x00000005000b7c02 */ /* 0x008fe20008000f00 */
[----:B------:R-:W-:Y:S02]  /*5b80*/  IMAD.U32 R10, RZ, RZ, UR4 ;  /* 0x00000004ff0a7e24 */ /* 0x000fe4000f8e00ff */
[----:B------:R-:W-:Y:S07]  /*5b90*/  LEPC R20, `(.L_x_98) ;  /* 0x000000001014794e */ /* 0x000fee0000000000 */
[----:B--2-4-:R-:W-:Y:S05]  /*5ba0*/  CALL.ABS.NOINC R14 ;  /* 0x000000000e007343 */ /* 0x014fea0003c00000 */
.L_x_98:
[----:B------:R-:W-:Y:S01]  /*5bb0*/  LOP3.LUT P0, RZ, R69, 0x60, RZ, 0xc0, !PT ;  /* 0x0000006045ff7812 */ /* 0x000fe2000780c0ff */
[----:B------:R-:W-:Y:S05]  /*5bc0*/  WARPSYNC.ALL ;  /* 0x0000000000007948 */ /* 0x000fea0003800000 */
[----:B---3--:R-:W-:Y:S01]  /*5bd0*/  IMAD.SHL.U32 R66, R41, 0x100, RZ ;  /* 0x0000010029427824 */ /* 0x008fe200078e00ff */
[----:B------:R-:W-:Y:S01]  /*5be0*/  R2UR UR4, R2 ;  /* 0x00000000020472ca */ /* 0x000fe200000e0000 */
[----:B------:R-:W-:Y:S01]  /*5bf0*/  IMAD.SHL.U32 R60, R43, 0x100, RZ ;  /* 0x000001002b3c7824 */ /* 0x000fe200078e00ff */
[----:B------:R-:W-:Y:S01]  /*5c00*/  R2UR UR5, R16 ;  /* 0x00000000100572ca */ /* 0x000fe200000e0000 */
[----:B------:R-:W-:Y:S01]  /*5c10*/  IMAD.SHL.U32 R48, R47, 0x100, RZ ;  /* 0x000001002f307824 */ /* 0x000fe200078e00ff */
[C---:B------:R-:W-:Y:S01]  /*5c20*/  SHF.L.U32 R2, R40.reuse, 0x10, RZ ;  /* 0x0000001028027819 */ /* 0x040fe200000006ff */
[----:B------:R-:W-:Y:S01]  /*5c30*/  IMAD.SHL.U32 R54, R45, 0x100, RZ ;  /* 0x000001002d367824 */ /* 0x000fe200078e00ff */
[C---:B------:R-:W-:Y:S01]  /*5c40*/  PRMT R0, R40.reuse, 0x8880, RZ ;  /* 0x0000888028007816 */ /* 0x040fe200000000ff */
[----:B------:R-:W-:Y:S01]  /*5c50*/  BSSY.RECONVERGENT B0, `(.L_x_99) ;  /* 0x000009f000007945 */ /* 0x000fe20003800200 */
[----:B------:R-:W-:Y:S02]  /*5c60*/  SHF.L.U32 R3, R40, 0x8, RZ ;  /* 0x0000000828037819 */ /* 0x000fe400000006ff */
[----:B------:R-:W-:Y:S02]  /*5c70*/  SHF.R.S32.HI R2, RZ, 0x18, R2 ;  /* 0x00000018ff027819 */ /* 0x000fe40000011402 */
[----:B------:R-:W-:Y:S01]  /*5c80*/  PRMT R68, R41, 0x8880, RZ ;  /* 0x0000888029447816 */ /* 0x000fe200000000ff */
[----:B------:R-:W-:Y:S01]  /*5c90*/  LDTM.16dp32bit_t0_t15.x32 R4, tmem[UR4] ;  /* 0x00000004000479ee */ /* 0x000fe20008a80000 */
[----:B------:R-:W1:Y:S01]  /*5ca0*/  LDTM.16dp32bit_t16_t31.x32 R4, tmem[UR4+0x20] ;  /* 0x00002004000479ee */ /* 0x000e620008aa0000 */
[----:B------:R-:W-:Y:S01]  /*5cb0*/  NOP ;  /* 0x0000000000007918 */ /* 0x000fe20000000000 */
[----:B------:R-:W-:Y:S01]  /*5cc0*/  UIADD3 UR4, UPT, UPT, UR5, 0xa0, URZ ;  /* 0x000000a005047890 */ /* 0x000fe2000fffe0ff */
[----:B------:R-:W-:Y:S02]  /*5cd0*/  SHF.R.S32.HI R40, RZ, 0x18, R40 ;  /* 0x00000018ff287819 */ /* 0x000fe40000011428 */
[C---:B------:R-:W-:Y:S01]  /*5ce0*/  PRMT R65, R42.reuse, 0x8880, RZ ;  /* 0x000088802a417816 */ /* 0x040fe200000000ff */
[----:B------:R-:W-:Y:S01]  /*5cf0*/  UPRMT UR4, UR48, 0x654, UR4 ;  /* 0x0000065430047896 */ /* 0x000fe20008000004 */
[C---:B------:R-:W-:Y:S02]  /*5d00*/  SHF.L.U32 R64, R42.reuse, 0x10, RZ ;  /* 0x000000102a407819 */ /* 0x040fe400000006ff */
[----:B------:R-:W-:Y:S02]  /*5d10*/  SHF.L.U32 R63, R42, 0x8, RZ ;  /* 0x000000082a3f7819 */ /* 0x000fe400000006ff */
[----:B------:R-:W-:Y:S02]  /*5d20*/  SHF.R.S32.HI R42, RZ, 0x18, R42 ;  /* 0x00000018ff2a7819 */ /* 0x000fe4000001142a */
[C---:B------:R-:W-:Y:S02]  /*5d30*/  PRMT R62, R43.reuse, 0x8880, RZ ;  /* 0x000088802b3e7816 */ /* 0x040fe400000000ff */
[----:B-1----:R-:W-:Y:S01]  /*5d40*/  SYNCS.ARRIVE.TRANS64.RED.A1T0 RZ, [UR4], RZ ;  /* 0x000000ffffff79a7 */ /* 0x002fe20008100404 */
[----:B------:R-:W-:Y:S02]  /*5d50*/  SHF.L.U32 R61, R43, 0x10, RZ ;  /* 0x000000102b3d7819 */ /* 0x000fe400000006ff */
[----:B------:R-:W-:Y:S02]  /*5d60*/  SHF.R.S32.HI R43, RZ, 0x18, R43 ;  /* 0x00000018ff2b7819 */ /* 0x000fe4000001142b */
[----:B------:R-:W-:Y:S02]  /*5d70*/  SHF.L.U32 R51, R46, 0x8, RZ ;  /* 0x000000082e337819 */ /* 0x000fe400000006ff */
[----:B------:R-:W-:Y:S01]  /*5d80*/  SHF.R.S32.HI R3, RZ, 0x18, R3 ;  /* 0x00000018ff037819 */ /* 0x000fe20000011403 */
[C---:B----4-:R-:W-:Y:S01]  /*5d90*/  IMAD R4, R38.reuse, R4, RZ ;  /* 0x0000000426047224 */ /* 0x050fe200078e02ff */
[----:B------:R-:W-:Y:S01]  /*5da0*/  SHF.L.U32 R67, R41, 0x10, RZ ;  /* 0x0000001029437819 */ /* 0x000fe200000006ff */
[C---:B------:R-:W-:Y:S01]  /*5db0*/  IMAD R5, R38.reuse, R5, RZ ;  /* 0x0000000526057224 */ /* 0x040fe200078e02ff */
[----:B------:R-:W-:Y:S01]  /*5dc0*/  SHF.R.S32.HI R41, RZ, 0x18, R41 ;  /* 0x00000018ff297819 */ /* 0x000fe20000011429 */
[----:B------:R-:W-:Y:S01]  /*5dd0*/  IMAD R6, R38, R6, RZ ;  /* 0x0000000626067224 */ /* 0x000fe200078e02ff */
[----:B------:R-:W-:Y:S01]  /*5de0*/  PRMT R59, R44, 0x8880, RZ ;  /* 0x000088802c3b7816 */ /* 0x000fe200000000ff */
[----:B------:R-:W-:Y:S01]  /*5df0*/  IMAD R4, R0, R39, R4 ;  /* 0x0000002700047224 */ /* 0x000fe200078e0204 */
[----:B------:R-:W-:Y:S01]  /*5e00*/  MOV R0, R68 ;  /* 0x0000004400007202 */ /* 0x000fe20000000f00 */
[----:B------:R-:W-:Y:S01]  /*5e10*/  IMAD R7, R38, R7, RZ ;  /* 0x0000000726077224 */ /* 0x000fe200078e02ff */
[----:B------:R-:W-:Y:S01]  /*5e20*/  SHF.L.U32 R58, R44, 0x10, RZ ;  /* 0x000000102c3a7819 */ /* 0x000fe200000006ff */
[-C--:B------:R-:W-:Y:S01]  /*5e30*/  IMAD R5, R2, R39.reuse, R5 ;  /* 0x0000002702057224 */ /* 0x080fe200078e0205 */
[----:B------:R-:W-:Y:S01]  /*5e40*/  SHF.R.S32.HI R2, RZ, 0x18, R67 ;  /* 0x00000018ff027819 */ /* 0x000fe20000011443 */
[-C--:B------:R-:W-:Y:S01]  /*5e50*/  IMAD R6, R3, R39.reuse, R6 ;  /* 0x0000002703067224 */ /* 0x080fe200078e0206 */
[----:B------:R-:W-:Y:S01]  /*5e60*/  SHF.R.S32.HI R3, RZ, 0x18, R66 ;  /* 0x00000018ff037819 */ /* 0x000fe20000011442 */
[----:B------:R-:W-:Y:S01]  /*5e70*/  IMAD R8, R38, R8, RZ ;  /* 0x0000000826087224 */ /* 0x000fe200078e02ff */
[C---:B------:R-:W-:Y:S01]  /*5e80*/  PRMT R56, R45.reuse, 0x8880, RZ ;  /* 0x000088802d387816 */ /* 0x040fe200000000ff */
[----:B------:R-:W-:Y:S01]  /*5e90*/  IMAD R7, R40, R39, R7 ;  /* 0x0000002728077224 */ /* 0x000fe200078e0207 */
[----:B------:R-:W-:Y:S01]  /*5ea0*/  MOV R40, R65 ;  /* 0x0000004100287202 */ /* 0x000fe20000000f00 */
[----:B------:R-:W-:Y:S01]  /*5eb0*/  IMAD R9, R38, R9, RZ ;  /* 0x0000000926097224 */ /* 0x000fe200078e02ff */
[----:B------:R-:W-:Y:S01]  /*5ec0*/  SHF.L.U32 R55, R45, 0x10, RZ ;  /* 0x000000102d377819 */ /* 0x000fe200000006ff */
[-C--:B------:R-:W-:Y:S01]  /*5ed0*/  IMAD R8, R0, R39.reuse, R8 ;  /* 0x0000002700087224 */ /* 0x080fe200078e0208 */
[----:B------:R-:W-:Y:S01]  /*5ee0*/  PRMT R53, R46, 0x8880, RZ ;  /* 0x000088802e357816 */ /* 0x000fe200000000ff */
[----:B------:R-:W-:Y:S01]  /*5ef0*/  IMAD R10, R38, R10, RZ ;  /* 0x0000000a260a7224 */ /* 0x000fe200078e02ff */
[----:B------:R-:W-:Y:S01]  /*5f00*/  SHF.R.S32.HI R45, RZ, 0x18, R45 ;  /* 0x00000018ff2d7819 */ /* 0x000fe2000001142d */
[----:B------:R-:W-:Y:S01]  /*5f10*/  IMAD R9, R2, R39, R9 ;  /* 0x0000002702097224 */ /* 0x000fe200078e0209 */
[----:B------:R-:W-:Y:S01]  /*5f20*/  SHF.L.U32 R52, R46, 0x10, RZ ;  /* 0x000000102e347819 */ /* 0x000fe200000006ff */
[C---:B------:R-:W-:Y:S01]  /*5f30*/  IMAD R0, R38.reuse, R20, RZ ;  /* 0x0000001426007224 */ /* 0x040fe200078e02ff */
[C---:B------:R-:W-:Y:S01]  /*5f40*/  PRMT R50, R47.reuse, 0x8880, RZ ;  /* 0x000088802f327816 */ /* 0x040fe200000000ff */
[C---:B------:R-:W-:Y:S01]  /*5f50*/  IMAD R11, R38.reuse, R11, RZ ;  /* 0x0000000b260b7224 */ /* 0x040fe200078e02ff */
[----:B------:R-:W-:Y:S01]  /*5f60*/  SHF.R.S32.HI R46, RZ, 0x18, R46 ;  /* 0x00000018ff2e7819 */ /* 0x000fe2000001142e */
[C---:B------:R-:W-:Y:S01]  /*5f70*/  IMAD R2, R38.reuse, R21, RZ ;  /* 0x0000001526027224 */ /* 0x040fe200078e02ff */
[----:B------:R-:W-:Y:S01]  /*5f80*/  SHF.L.U32 R49, R47, 0x10, RZ ;  /* 0x000000102f317819 */ /* 0x000fe200000006ff */
[C---:B------:R-:W-:Y:S01]  /*5f90*/  IMAD R20, R38.reuse, R24, RZ ;  /* 0x0000001826147224 */ /* 0x040fe200078e02ff */
[----:B------:R-:W-:Y:S01]  /*5fa0*/  SHF.R.S32.HI R47, RZ, 0x18, R47 ;  /* 0x00000018ff2f7819 */ /* 0x000fe2000001142f */
[----:B------:R-:W-:Y:S01]  /*5fb0*/  IMAD R21, R38, R25, RZ ;  /* 0x0000001926157224 */ /* 0x000fe200078e02ff */
[----:B------:R-:W-:Y:S01]  /*5fc0*/  SHF.L.U32 R57, R44, 0x8, RZ ;  /* 0x000000082c397819 */ /* 0x000fe200000006ff */
[----:B------:R-:W-:Y:S01]  /*5fd0*/  IMAD R24, R38, R28, RZ ;  /* 0x0000001c26187224 */ /* 0x000fe200078e02ff */
[----:B------:R-:W-:Y:S01]  /*5fe0*/  SHF.R.S32.HI R44, RZ, 0x18, R44 ;  /* 0x00000018ff2c7819 */ /* 0x000fe2000001142c */
[----:B------:R-:W-:Y:S01]  /*5ff0*/  IMAD R10, R3, R39, R10 ;  /* 0x00000027030a7224 */ /* 0x000fe200078e020a */
[----:B------:R-:W-:Y:S01]  /*6000*/  IADD3 R36, PT, PT, R36, 0x1, RZ ;  /* 0x0000000124247810 */ /* 0x000fe20007ffe0ff */
[C---:B------:R-:W-:Y:S02]  /*6010*/  IMAD R12, R38.reuse, R12, RZ ;  /* 0x0000000c260c7224 */ /* 0x040fe400078e02ff */
[C---:B------:R-:W-:Y:S02]  /*6020*/  IMAD R25, R38.reuse, R29, RZ ;  /* 0x0000001d26197224 */ /* 0x040fe400078e02ff */
[C---:B------:R-:W-:Y:S01]  /*6030*/  IMAD R28, R38.reuse, R32, RZ ;  /* 0x00000020261c7224 */ /* 0x040fe200078e02ff */
[----:B------:R-:W-:Y:S01]  /*6040*/  SHF.R.S32.HI R32, RZ, 0x18, R64 ;  /* 0x00000018ff207819 */ /* 0x000fe20000011440 */
[C---:B------:R-:W-:Y:S01]  /*6050*/  IMAD R29, R38.reuse, R33, RZ ;  /* 0x00000021261d7224 */ /* 0x040fe200078e02ff */
[----:B------:R-:W-:Y:S01]  /*6060*/  I2IP.S8.S32.SAT R33, R7, R6, RZ ;  /* 0x0000000607217239 */ /* 0x000fe200000014ff */
[----:B------:R-:W-:Y:S01]  /*6070*/  IMAD R11, R41, R39, R11 ;  /* 0x00000027290b7224 */ /* 0x000fe200078e020b */
[----:B------:R-:W-:Y:S01]  /*6080*/  MOV R7, R62 ;  /* 0x0000003e00077202 */ /* 0x000fe20000000f00 */
[C---:B------:R-:W-:Y:S01]  /*6090*/  IMAD R13, R38.reuse, R13, RZ ;  /* 0x0000000d260d7224 */ /* 0x040fe200078e02ff */
[----:B------:R-:W-:Y:S01]  /*60a0*/  SHF.R.S32.HI R6, RZ, 0x18, R63 ;  /* 0x00000018ff067819 */ /* 0x000fe2000001143f */
[----:B------:R-:W-:Y:S01]  /*60b0*/  IMAD R14, R38, R14, RZ ;  /* 0x0000000e260e7224 */ /* 0x000fe200078e02ff */
[----:B------:R-:W-:Y:S01]  /*60c0*/  I2IP.S8.S32.SAT R41, R11, R10, RZ ;  /* 0x0000000a0b297239 */ /* 0x000fe200000014ff */
[----:B------:R-:W-:Y:S01]  /*60d0*/  IMAD R12, R40, R39, R12 ;  /* 0x00000027280c7224 */ /* 0x000fe200078e020c */
[----:B------:R-:W-:Y:S01]  /*60e0*/  I2IP.S8.S32.SAT R40, R5, R4, R33 ;  /* 0x0000000405287239 */ /* 0x000fe20000001421 */
[----:B------:R-:W-:Y:S01]  /*60f0*/  IMAD R15, R38, R15, RZ ;  /* 0x0000000f260f7224 */ /* 0x000fe200078e02ff */
[----:B------:R-:W-:Y:S01]  /*6100*/  I2IP.S8.S32.SAT R41, R9, R8, R41 ;  /* 0x0000000809297239 */ /* 0x000fe20000001429 */
[-C--:B------:R-:W-:Y:S01]  /*6110*/  IMAD R13, R32, R39.reuse, R13 ;  /* 0x00000027200d7224 */ /* 0x080fe200078e020d */
[----:B------:R-:W-:Y:S01]  /*6120*/  SHF.R.S32.HI R10, RZ, 0x18, R61 ;  /* 0x00000018ff0a7819 */ /* 0x000fe2000001143d */
[----:B------:R-:W-:Y:S01]  /*6130*/  IMAD R16, R38, R16, RZ ;  /* 0x0000001026107224 */ /* 0x000fe200078e02ff */
[----:B------:R-:W-:Y:S01]  /*6140*/  SHF.R.S32.HI R5, RZ, 0x18, R58 ;  /* 0x00000018ff057819 */ /* 0x000fe2000001143a */
[----:B------:R-:W-:Y:S01]  /*6150*/  IMAD R14, R6, R39, R14 ;  /* 0x00000027060e7224 */ /* 0x000fe200078e020e */
[----:B------:R-:W-:Y:S01]  /*6160*/  SHF.R.S32.HI R11, RZ, 0x18, R60 ;  /* 0x00000018ff0b7819 */ /* 0x000fe2000001143c */
[----:B------:R-:W-:Y:S01]  /*6170*/  IMAD R17, R38, R17, RZ ;  /* 0x0000001126117224 */ /* 0x000fe200078e02ff */
[----:B------:R-:W-:Y:S01]  /*6180*/  SHF.R.S32.HI R6, RZ, 0x18, R57 ;  /* 0x00000018ff067819 */ /* 0x000fe20000011439 */
[-C--:B------:R-:W-:Y:S02]  /*6190*/  IMAD R15, R42, R39.reuse, R15 ;  /* 0x000000272a0f7224 */ /* 0x080fe400078e020f */
[C---:B------:R-:W-:Y:S02]  /*61a0*/  IMAD R18, R38.reuse, R18, RZ ;  /* 0x0000001226127224 */ /* 0x040fe400078e02ff */
[----:B------:R-:W-:Y:S01]  /*61b0*/  IMAD R16, R7, R39, R16 ;  /* 0x0000002707107224 */ /* 0x000fe200078e0210 */
[----:B------:R-:W-:Y:S01]  /*61c0*/  I2IP.S8.S32.SAT R14, R15, R14, RZ ;  /* 0x0000000e0f0e7239 */ /* 0x000fe200000014ff */
[----:B------:R-:W-:Y:S01]  /*61d0*/  IMAD R19, R38, R19, RZ ;  /* 0x0000001326137224 */ /* 0x000fe200078e02ff */
[----:B------:R-:W-:Y:S01]  /*61e0*/  SHF.R.S32.HI R7, RZ, 0x18, R48 ;  /* 0x00000018ff077819 */ /* 0x000fe20000011430 */
[-C--:B------:R-:W-:Y:S01]  /*61f0*/  IMAD R17, R10, R39.reuse, R17 ;  /* 0x000000270a117224 */ /* 0x080fe200078e0211 */
[----:B------:R-:W-:Y:S01]  /*6200*/  I2IP.S8.S32.SAT R42, R13, R12, R14 ;  /* 0x0000000c0d2a7239 */ /* 0x000fe2000000140e */
[-C--:B------:R-:W-:Y:S02]  /*6210*/  IMAD R18, R11, R39.reuse, R18 ;  /* 0x000000270b127224 */ /* 0x080fe400078e0212 */
[----:B------:R-:W-:Y:S02]  /*6220*/  IMAD.MOV.U32 R4, RZ, RZ, R59 ;  /* 0x000000ffff047224 */ /* 0x000fe400078e003b */
[-C--:B------:R-:W-:Y:S02]  /*6230*/  IMAD R19, R43, R39.reuse, R19 ;  /* 0x000000272b137224 */ /* 0x080fe400078e0213 */
[----:B------:R-:W-:Y:S02]  /*6240*/  IMAD R3, R38, R22, RZ ;  /* 0x0000001626037224 */ /* 0x000fe400078e02ff */
[----:B------:R-:W-:Y:S01]  /*6250*/  IMAD R0, R4, R39, R0 ;  /* 0x0000002704007224 */ /* 0x000fe200078e0200 */
[----:B------:R-:W-:Y:S01]  /*6260*/  I2IP.S8.S32.SAT R18, R19, R18, RZ ;  /* 0x0000001213127239 */ /* 0x000fe200000014ff */
[----:B------:R-:W-:Y:S01]  /*6270*/  IMAD R23, R38, R23, RZ ;  /* 0x0000001726177224 */ /* 0x000fe200078e02ff */
[----:B------:R-:W-:Y:S01]  /*6280*/  MOV R4, R56 ;  /* 0x0000003800047202 */ /* 0x000fe20000000f00 */
[-C--:B------:R-:W-:Y:S01]  /*6290*/  IMAD R2, R5, R39.reuse, R2 ;  /* 0x0000002705027224 */ /* 0x080fe200078e0202 */
[----:B------:R-:W-:Y:S01]  /*62a0*/  I2IP.S8.S32.SAT R43, R17, R16, R18 ;  /* 0x00000010112b7239 */ /* 0x000fe20000001412 */
[-C--:B------:R-:W-:Y:S01]  /*62b0*/  IMAD R3, R6, R39.reuse, R3 ;  /* 0x0000002706037224 */ /* 0x080fe200078e0203 */
[----:B------:R-:W-:Y:S01]  /*62c0*/  SHF.R.S32.HI R5, RZ, 0x18, R55 ;  /* 0x00000018ff057819 */ /* 0x000fe20000011437 */
[-C--:B------:R-:W-:Y:S01]  /*62d0*/  IMAD R23, R44, R39.reuse, R23 ;  /* 0x000000272c177224 */ /* 0x080fe200078e0217 */
[----:B------:R-:W-:Y:S01]  /*62e0*/  SHF.R.S32.HI R6, RZ, 0x18, R54 ;  /* 0x00000018ff067819 */ /* 0x000fe20000011436 */
[----:B------:R-:W-:Y:S01]  /*62f0*/  IMAD R22, R38, R26, RZ ;  /* 0x0000001a26167224 */ /* 0x000fe200078e02ff */
[----:B------:R1:W-:Y:S01]  /*6300*/  STS.128 [R79+UR44+0x1200], R40 ;  /* 0x001200284f007988 */ /* 0x0003e20008000c2c */
[----:B------:R-:W-:Y:S01]  /*6310*/  IMAD R20, R4, R39, R20 ;  /* 0x0000002704147224 */ /* 0x000fe200078e0214 */
[----:B------:R-:W-:Y:S01]  /*6320*/  I2IP.S8.S32.SAT R3, R23, R3, RZ ;  /* 0x0000000317037239 */ /* 0x000fe200000014ff */
[----:B------:R-:W-:Y:S01]  /*6330*/  IMAD R27, R38, R27, RZ ;  /* 0x0000001b261b7224 */ /* 0x000fe200078e02ff */
[----:B------:R-:W-:Y:S01]  /*6340*/  MOV R4, R53 ;  /* 0x0000003500047202 */ /* 0x000fe20000000f00 */
[-C--:B------:R-:W-:Y:S01]  /*6350*/  IMAD R21, R5, R39.reuse, R21 ;  /* 0x0000002705157224 */ /* 0x080fe200078e0215 */
[----:B------:R-:W-:Y:S01]  /*6360*/  SHF.R.S32.HI R5, RZ, 0x18, R52 ;  /* 0x00000018ff057819 */ /* 0x000fe20000011434 */
[-C--:B------:R-:W-:Y:S01]  /*6370*/  IMAD R22, R6, R39.reuse, R22 ;  /* 0x0000002706167224 */ /* 0x080fe200078e0216 */
[----:B------:R-:W-:Y:S01]  /*6380*/  SHF.R.S32.HI R6, RZ, 0x18, R49 ;  /* 0x00000018ff067819 */ /* 0x000fe20000011431 */
[-C--:B------:R-:W-:Y:S02]  /*6390*/  IMAD R27, R45, R39.reuse, R27 ;  /* 0x000000272d1b7224 */ /* 0x080fe400078e021b */
[-C--:B------:R-:W-:Y:S01]  /*63a0*/  IMAD R24, R4, R39.reuse, R24 ;  /* 0x0000002704187224 */ /* 0x080fe200078e0218 */
[----:B------:R-:W-:Y:S01]  /*63b0*/  SHF.R.S32.HI R4, RZ, 0x18, R51 ;  /* 0x00000018ff047819 */ /* 0x000fe20000011433 */
[C---:B------:R-:W-:Y:S02]  /*63c0*/  IMAD R26, R38.reuse, R30, RZ ;  /* 0x0000001e261a7224 */ /* 0x040fe400078e02ff */
[----:B------:R-:W-:Y:S01]  /*63d0*/  IMAD R25, R5, R39, R25 ;  /* 0x0000002705197224 */ /* 0x000fe200078e0219 */
[----:B------:R-:W-:Y:S01]  /*63e0*/  MOV R5, R50 ;  /* 0x0000003200057202 */ /* 0x000fe20000000f00 */
[----:B------:R-:W-:Y:S02]  /*63f0*/  IMAD R31, R38, R31, RZ ;  /* 0x0000001f261f7224 */ /* 0x000fe400078e02ff */
[-C--:B------:R-:W-:Y:S01]  /*6400*/  IMAD R26, R4, R39.reuse, R26 ;  /* 0x00000027041a7224 */ /* 0x080fe200078e021a */
[----:B------:R-:W-:Y:S01]  /*6410*/  I2IP.S8.S32.SAT R4, R2, R0, R3 ;  /* 0x0000000002047239 */ /* 0x000fe20000001403 */
[-C--:B------:R-:W-:Y:S02]  /*6420*/  IMAD R31, R46, R39.reuse, R31 ;  /* 0x000000272e1f7224 */ /* 0x080fe400078e021f */
[-C--:B------:R-:W-:Y:S01]  /*6430*/  IMAD R28, R5, R39.reuse, R28 ;  /* 0x00000027051c7224 */ /* 0x080fe200078e021c */
[----:B------:R-:W-:Y:S01]  /*6440*/  I2IP.S8.S32.SAT R5, R27, R22, RZ ;  /* 0x000000161b057239 */ /* 0x000fe200000014ff */
[----:B------:R-:W-:Y:S02]  /*6450*/  IMAD R30, R38, R34, RZ ;  /* 0x00000022261e7224 */ /* 0x000fe400078e02ff */
[----:B------:R-:W-:Y:S01]  /*6460*/  IMAD R29, R6, R39, R29 ;  /* 0x00000027061d7224 */ /* 0x000fe200078e021d */
[----:B------:R-:W-:Y:S01]  /*6470*/  I2IP.S8.S32.SAT R6, R31, R26, RZ ;  /* 0x0000001a1f067239 */ /* 0x000fe200000014ff */
[----:B------:R-:W-:Y:S01]  /*6480*/  IMAD R35, R38, R35, RZ ;  /* 0x0000002326237224 */ /* 0x000fe200078e02ff */
[----:B------:R-:W-:Y:S01]  /*6490*/  I2IP.S8.S32.SAT R5, R21, R20, R5 ;  /* 0x0000001415057239 */ /* 0x000fe20000001405 */
[-C--:B------:R-:W-:Y:S01]  /*64a0*/  IMAD R30, R7, R39.reuse, R30 ;  /* 0x00000027071e7224 */ /* 0x080fe200078e021e */
[----:B------:R-:W-:Y:S01]  /*64b0*/  I2IP.S8.S32.SAT R6, R25, R24, R6 ;  /* 0x0000001819067239 */ /* 0x000fe20000001406 */
[----:B------:R-:W-:Y:S05]  /*64c0*/  IMAD R35, R47, R39, R35 ;  /* 0x000000272f237224 */ /* 0x000fea00078e0223 */
[----:B------:R-:W-:Y:S04]  /*64d0*/  I2IP.S8.S32.SAT R7, R35, R30, RZ ;  /* 0x0000001e23077239 */ /* 0x000fe800000014ff */
[----:B------:R-:W-:Y:S05]  /*64e0*/  I2IP.S8.S32.SAT R7, R29, R28, R7 ;  /* 0x0000001c1d077239 */ /* 0x000fea0000001407 */
[----:B------:R1:W-:Y:S01]  /*64f0*/  STS.128 [R78+0x1010], R4 ;  /* 0x001010044e007388 */ /* 0x0003e20000000c00 */
[----:B------:R-:W-:Y:S01]  /*6500*/  @!PT LDS RZ, [RZ] ;  /* 0x00000000fffff984 */ /* 0x000fe20000000800 */
[----:B------:R-:W-:Y:S01]  /*6510*/  @!PT LDS RZ, [RZ] ;  /* 0x00000000fffff984 */ /* 0x000fe20000000800 */
[----:B------:R-:W-:Y:S01]  /*6520*/  @!PT LDS RZ, [RZ] ;  /* 0x00000000fffff984 */ /* 0x000fe20000000800 */
[----:B------:R-:W-:Y:S01]  /*6530*/  @!PT LDS RZ, [RZ] ;  /* 0x00000000fffff984 */ /* 0x000fe20000000800 */
[----:B------:R3:W-:Y:S07]  /*6540*/  MEMBAR.ALL.CTA ;  /* 0x0000000000007992 */ /* 0x0007ee0000008000 */
[----:B---3--:R-:W3:Y:S02]  /*6550*/  FENCE.VIEW.ASYNC.S ;  /* 0x00000000000073c6 */ /* 0x008ee40000000000 */
[----:B---3--:R-:W-:Y:S06]  /*6560*/  BAR.SYNC.DEFER_BLOCKING 0x1, 0x80 ;  /* 0x0042000000007b1d */ /* 0x008fec0000010000 */
[----:B------:R-:W-:Y:S05]  /*6570*/  @P0 BRA `(.L_x_100) ;  /* 0x0000000000300947 */ /* 0x000fea0003800000 */
[----:B------:R-:W-:Y:S02]  /*6580*/  UIADD3 UR4, UPT, UPT, UR44, 0x1200, URZ ;  /* 0x000012002c047890 */ /* 0x000fe4000fffe0ff */
[----:B------:R-:W-:Y:S02]  /*6590*/  USHF.L.U32 UR9, UR45, 0x6, URZ ;  /* 0x000000062d097899 */ /* 0x000fe400080006ff */
[----:B------:R-:W-:Y:S02]  /*65a0*/  USHF.L.U32 UR10, UR46, 0x6, URZ ;  /* 0x000000062e0a7899 */ /* 0x000fe400080006ff */
[----:B------:R-:W-:Y:S01]  /*65b0*/  MOV R86, UR4 ;  /* 0x0000000400567c02 */ /* 0x000fe20008000f00 */
[----:B------:R-:W-:Y:S01]  /*65c0*/  UIADD3 UR4, UP0, UPT, UR62, 0x680, URZ ;  /* 0x000006803e047890 */ /* 0x000fe2000ff1e0ff */
[----:B------:R-:W-:Y:S02]  /*65d0*/  UMOV UR11, UR36 ;  /* 0x00000024000b7c82 */ /* 0x000fe40008000000 */
[----:B------:R-:W-:Y:S01]  /*65e0*/  R2UR UR8, R86 ;  /* 0x00000000560872ca */ /* 0x000fe200000e0000 */
[----:B------:R-:W-:Y:S11]  /*65f0*/  UIADD3.X UR5, UPT, UPT, URZ, UR63, URZ, UP0, !UPT ;  /* 0x0000003fff057290 */ /* 0x000ff600087fe4ff */
[----:B------:R-:W-:Y:S01]  /*6600*/  @!UPT UIADD3 URZ, UPT, UPT, URZ, URZ, URZ ;  /* 0x000000fffffff290 */ /* 0x000fe2000fffe0ff */
[----:B------:R3:W-:Y:S01]  /*6610*/  UTMASTG.3D [UR8], [UR4] ;  /* 0x00000008040073b5 */ /* 0x0007e20008010000 */
[----:B------:R0:W-:Y:S01]  /*6620*/  UTMACMDFLUSH ;  /* 0x00000000000079b7 */ /* 0x0001e20000000000 */
[----:B---3--:R-:W-:Y:S04]  /*6630*/  DEPBAR.LE SB0, 0x0 ;  /* 0x000080000000791a */ /* 0x008fe80000000000 */
.L_x_100:
[----:B------:R-:W-:Y:S05]  /*6640*/  BSYNC.RECONVERGENT B0 ;  /* 0x0000000000007941 */ /* 0x000fea0003800200 */
.L_x_99:
[----:B------:R-:W-:Y:S01]  /*6650*/  BAR.SYNC.DEFER_BLOCKING 0x1, 0x80 ;  /* 0x0042000000007b1d */ /* 0x000fe20000010000 */
[----:B------:R-:W-:Y:S01]  /*6660*/  ISETP.NE.AND P0, PT, R82, 0x2, PT ;  /* 0x000000025200780c */ /* 0x000fe20003f05270 */
[----:B------:R-:W-:Y:S01]  /*6670*/  UISETP.NE.AND UP0, UPT, UR47, URZ, UPT ;  /* 0x000000ff2f00728c */ /* 0x000fe2000bf05270 */
[----:B------:R-:W-:Y:S01]  /*6680*/  ISETP.NE.AND P1, PT, R36, 0x4, PT ;  /* 0x000000042400780c */ /* 0x000fe20003f25270 */
[----:B------:R-:W-:Y:S01]  /*6690*/  UIADD3 UR45, UPT, UPT, UR37, UR57, URZ ;  /* 0x00000039252d7290 */ /* 0x000fe2000fffe0ff */
[----:B------:R-:W-:Y:S01]  /*66a0*/  SEL R2, RZ, 0x1, P0 ;  /* 0x00000001ff027807 */ /* 0x000fe20000000000 */
[----:B------:R-:W-:Y:S01]  /*66b0*/  UIADD3 UR46, UPT, UPT, UR38, UR60, URZ ;  /* 0x0000003c262e7290 */ /* 0x000fe2000fffe0ff */
[----:B------:R-:W-:Y:S02]  /*66c0*/  SEL R0, RZ, 0x1, P1 ;  /* 0x00000001ff007807 */ /* 0x000fe40000800000 */
[----:B------:R-:W-:Y:S02]  /*66d0*/  LOP3.LUT R84, R84, R2, RZ, 0x3c, !PT ;  /* 0x0000000254547212 */ /* 0x000fe400078e3cff */
[----:B------:R-:W-:Y:S02]  /*66e0*/  LOP3.LUT R85, R85, R0, RZ, 0x3c, !PT ;  /* 0x0000000055557212 */ /* 0x000fe400078e3cff */
[----:B------:R-:W-:Y:S02]  /*66f0*/  SEL R82, R82, RZ, P0 ;  /* 0x000000ff52527207 */ /* 0x000fe40000000000 */
[----:B------:R-:W-:Y:S01]  /*6700*/  SEL R36, R36, RZ, P1 ;  /* 0x000000ff24247207 */ /* 0x000fe20000800000 */
[----:B------:R-:W-:Y:S01]  /*6710*/  UMOV UR36, UR51 ;  /* 0x0000003300247c82 */ /* 0x000fe20008000000 */
[----:B------:R-:W-:Y:S05]  /*6720*/  BRA.U UP0, `(.L_x_101) ;  /* 0xffffffe500107547 */ /* 0x000fea000b83ffff */
[----:B------:R-:W-:Y:S05]  /*6730*/  EXIT ;  /* 0x000000000000794d */ /* 0x000fea0003800000 */
.L_x_24:
[----:B---3--:R3:W4:Y:S02]  /*6740*/  SYNCS.PHASECHK.TRANS64.TRYWAIT P0, [R0+URZ+0xd0], R2 ;  /* 0x0000d002000075a7 */ /* 0x00872400080011ff */
[----:B----4-:R-:W-:Y:S05]  /*6750*/  @!P0 NANOSLEEP.SYNCS 0x989680 ;  /* 0x009896800000895d */ /* 0x010fea0003900000 */
[----:B------:R-:W4:Y:S02]  /*6760*/  @!P0 SYNCS.PHASECHK.TRANS64 P0, [R0+URZ+0xd0], R2 ;  /* 0x0000d002000085a7 */ /* 0x000f2400080010ff */
[----:B----4-:R-:W-:Y:S05]  /*6770*/  @!P0 BRA `(.L_x_24) ;  /* 0xfffffffc00f08947 */ /* 0x010fea000383ffff */
[----:B------:R-:W-:Y:S05]  /*6780*/  BRA `(.L_x_102) ;  /* 0xffffffb000147947 */ /* 0x000fea000383ffff */
.L_x_27:
[----:B--2---:R-:W-:-:S07]  /*6790*/  MOV R0, UR33 ;  /* 0x0000002100007c02 */ /* 0x004fce0008000f00 */
.L_x_103:
[----:B--2---:R2:W3:Y:S02]  /*67a0*/  SYNCS.PHASECHK.TRANS64.TRYWAIT P0, [R0+URZ+0x20], R3 ;  /* 0x00002003000075a7 */ /* 0x0044e400080011ff */
[----:B---3--:R-:W-:Y:S05]  /*67b0*/  @!P0 NANOSLEEP.SYNCS 0x989680 ;  /* 0x009896800000895d */ /* 0x008fea0003900000 */
[----:B------:R-:W3:Y:S02]  /*67c0*/  @!P0 SYNCS.PHASECHK.TRANS64 P0, [R0+URZ+0x20], R3 ;  /* 0x00002003000085a7 */ /* 0x000ee400080010ff */
[----:B---3--:R-:W-:Y:S05]  /*67d0*/  @!P0 BRA `(.L_x_103) ;  /* 0xfffffffc00f08947 */ /* 0x008fea000383ffff */
[----:B------:R-:W-:Y:S05]  /*67e0*/  BRA `(.L_x_26) ;  /* 0xffffffb0005c7947 */ /* 0x000fea000383ffff */
.L_x_34:
[----:B-1----:R-:W-:-:S07]  /*67f0*/  MOV R0, UR17 ;  /* 0x0000001100007c02 */ /* 0x002fce0008000f00 */
.L_x_104:
[----:B-1----:R1:W2:Y:S02]  /*6800*/  SYNCS.PHASECHK.TRANS64.TRYWAIT P0, [R0+URZ+0x20], R3 ;  /* 0x00002003000075a7 */ /* 0x0022a400080011ff */
[----:B--2---:R-:W-:Y:S05]  /*6810*/  @!P0 NANOSLEEP.SYNCS 0x989680 ;  /* 0x009896800000895d */ /* 0x004fea0003900000 */
[----:B------:R-:W2:Y:S02]  /*6820*/  @!P0 SYNCS.PHASECHK.TRANS64 P0, [R0+URZ+0x20], R3 ;  /* 0x00002003000085a7 */ /* 0x000ea400080010ff */
[----:B--2---:R-:W-:Y:S05]  /*6830*/  @!P0 BRA `(.L_x_104) ;  /* 0xfffffffc00f08947 */ /* 0x004fea000383ffff */
[----:B------:R-:W-:Y:S05]  /*6840*/  BRA `(.L_x_33) ;  /* 0xffffffb400187947 */ /* 0x000fea000383ffff */
.L_x_39:
[----:B-1----:R1:W2:Y:S02]  /*6850*/  SYNCS.PHASECHK.TRANS64.TRYWAIT P0, [R3+URZ+0x60], R0 ;  /* 0x00006000030075a7 */ /* 0x0022a400080011ff */
[----:B--2---:R-:W-:Y:S05]  /*6860*/  @!P0 NANOSLEEP.SYNCS 0x989680 ;  /* 0x009896800000895d */ /* 0x004fea0003900000 */
[----:B------:R-:W2:Y:S02]  /*6870*/  @!P0 SYNCS.PHASECHK.TRANS64 P0, [R3+URZ+0x60], R0 ;  /* 0x00006000030085a7 */ /* 0x000ea400080010ff */
[----:B--2---:R-:W-:Y:S05]  /*6880*/  @!P0 BRA `(.L_x_39) ;  /* 0xfffffffc00f08947 */ /* 0x004fea000383ffff */
[----:B------:R-:W-:Y:S05]  /*6890*/  BRA `(.L_x_105) ;  /* 0xffffffb400bc7947 */ /* 0x000fea000383ffff */
.L_x_43:
[----:B------:R-:W-:-:S07]  /*68a0*/  MOV R0, UR4 ;  /* 0x0000000400007c02 */ /* 0x000fce0008000f00 */
.L_x_106:
[----:B-1----:R1:W2:Y:S02]  /*68b0*/  SYNCS.PHASECHK.TRANS64.TRYWAIT P0, [R0+URZ], R2 ;  /* 0x00000002000075a7 */ /* 0x0022a400080011ff */
[----:B--2---:R-:W-:Y:S05]  /*68c0*/  @!P0 NANOSLEEP.SYNCS 0x989680 ;  /* 0x009896800000895d */ /* 0x004fea0003900000 */
[----:B------:R-:W2:Y:S02]  /*68d0*/  @!P0 SYNCS.PHASECHK.TRANS64 P0, [R0+URZ], R2 ;  /* 0x00000002000085a7 */ /* 0x000ea400080010ff */
[----:B--2---:R-:W-:Y:S05]  /*68e0*/  @!P0 BRA `(.L_x_106) ;  /* 0xfffffffc00f08947 */ /* 0x004fea000383ffff */
[----:B------:R-:W-:Y:S05]  /*68f0*/  BRA `(.L_x_107) ;  /* 0xffffffbc00607947 */ /* 0x000fea000383ffff */
.L_x_44:
[----:B------:R-:W-:-:S07]  /*6900*/  MOV R0, UR5 ;  /* 0x0000000500007c02 */ /* 0x000fce0008000f00 */
.L_x_108:
[----:B-1----:R1:W2:Y:S02]  /*6910*/  SYNCS.PHASECHK.TRANS64.TRYWAIT P0, [R0+URZ], R3 ;  /* 0x00000003000075a7 */ /* 0x0022a400080011ff */
[----:B--2---:R-:W-:Y:S05]  /*6920*/  @!P0 NANOSLEEP.SYNCS 0x989680 ;  /* 0x009896800000895d */ /* 0x004fea0003900000 */
[----:B------:R-:W2:Y:S02]  /*6930*/  @!P0 SYNCS.PHASECHK.TRANS64 P0, [R0+URZ], R3 ;  /* 0x00000003000085a7 */ /* 0x000ea400080010ff */
[----:B--2---:R-:W-:Y:S05]  /*6940*/  @!P0 BRA `(.L_x_108) ;  /* 0xfffffffc00f08947 */ /* 0x004fea000383ffff */
[----:B------:R-:W-:Y:S05]  /*6950*/  BRA `(.L_x_109) ;  /* 0xffffffbc006c7947 */ /* 0x000fea000383ffff */
.L_x_45:
[----:B------:R-:W-:-:S07]  /*6960*/  MOV R0, UR5 ;  /* 0x0000000500007c02 */ /* 0x000fce0008000f00 */
.L_x_110:
[----:B-1----:R1:W2:Y:S02]  /*6970*/  SYNCS.PHASECHK.TRANS64.TRYWAIT P0, [R0+URZ], R3 ;  /* 0x00000003000075a7 */ /* 0x0022a400080011ff */
[----:B--2---:R-:W-:Y:S05]  /*6980*/  @!P0 NANOSLEEP.SYNCS 0x989680 ;  /* 0x009896800000895d */ /* 0x004fea0003900000 */
[----:B------:R-:W2:Y:S02]  /*6990*/  @!P0 SYNCS.PHASECHK.TRANS64 P0, [R0+URZ], R3 ;  /* 0x00000003000085a7 */ /* 0x000ea400080010ff */
[----:B--2---:R-:W-:Y:S05]  /*69a0*/  @!P0 BRA `(.L_x_110) ;  /* 0xfffffffc00f08947 */ /* 0x004fea000383ffff */
[----:B------:R-:W-:Y:S05]  /*69b0*/  BRA `(.L_x_111) ;  /* 0xffffffbc00787947 */ /* 0x000fea000383ffff */
.L_x_48:
[----:B--2---:R2:W3:Y:S02]  /*69c0*/  SYNCS.PHASECHK.TRANS64.TRYWAIT P0, [R2+URZ+0xc0], R4 ;  /* 0x0000c004020075a7 */ /* 0x0044e400080011ff */
[----:B---3--:R-:W-:Y:S05]  /*69d0*/  @!P0 NANOSLEEP.SYNCS 0x989680 ;  /* 0x009896800000895d */ /* 0x008fea0003900000 */
[----:B------:R-:W3:Y:S02]  /*69e0*/  @!P0 SYNCS.PHASECHK.TRANS64 P0, [R2+URZ+0xc0], R4 ;  /* 0x0000c004020085a7 */ /* 0x000ee400080010ff */
[----:B---3--:R-:W-:Y:S05]  /*69f0*/  @!P0 BRA `(.L_x_48) ;  /* 0xfffffffc00f08947 */ /* 0x008fea000383ffff */
[----:B------:R-:W-:Y:S05]  /*6a00*/  BRA `(.L_x_112) ;  /* 0xffffffbc00d47947 */ /* 0x000fea000383ffff */
.L_x_49:
[----:B------:R-:W-:-:S07]  /*6a10*/  MOV R2, UR4 ;  /* 0x0000000400027c02 */ /* 0x000fce0008000f00 */
.L_x_113:
[----:B--2---:R2:W3:Y:S02]  /*6a20*/  SYNCS.PHASECHK.TRANS64.TRYWAIT P0, [R2+URZ+0x70], R5 ;  /* 0x00007005020075a7 */ /* 0x0044e400080011ff */
[----:B---3--:R-:W-:Y:S05]  /*6a30*/  @!P0 NANOSLEEP.SYNCS 0x989680 ;  /* 0x009896800000895d */ /* 0x008fea0003900000 */
[----:B------:R-:W3:Y:S02]  /*6a40*/  @!P0 SYNCS.PHASECHK.TRANS64 P0, [R2+URZ+0x70], R5 ;  /* 0x00007005020085a7 */ /* 0x000ee400080010ff */
[----:B---3--:R-:W-:Y:S05]  /*6a50*/  @!P0 BRA `(.L_x_113) ;  /* 0xfffffffc00f08947 */ /* 0x008fea000383ffff */
[----:B------:R-:W-:Y:S05]  /*6a60*/  BRA `(.L_x_114) ;  /* 0xffffffbc00e47947 */ /* 0x000fea000383ffff */
.L_x_50:
[----:B--2---:R2:W3:Y:S02]  /*6a70*/  SYNCS.PHASECHK.TRANS64.TRYWAIT P1, [R2+URZ+0x60], R4 ;  /* 0x00006004020075a7 */ /* 0x0044e400080211ff */
[----:B---3--:R-:W-:Y:S05]  /*6a80*/  @!P1 NANOSLEEP.SYNCS 0x989680 ;  /* 0x009896800000995d */ /* 0x008fea0003900000 */
[----:B------:R-:W3:Y:S02]  /*6a90*/  @!P1 SYNCS.PHASECHK.TRANS64 P1, [R2+URZ+0x60], R4 ;  /* 0x00006004020095a7 */ /* 0x000ee400080210ff */
[----:B---3--:R-:W-:Y:S05]  /*6aa0*/  @!P1 BRA `(.L_x_50) ;  /* 0xfffffffc00f09947 */ /* 0x008fea000383ffff */
[----:B------:R-:W-:Y:S05]  /*6ab0*/  BRA `(.L_x_115) ;  /* 0xffffffc000147947 */ /* 0x000fea000383ffff */
.L_x_53:
[----:B------:R-:W-:-:S07]  /*6ac0*/  MOV R0, UR4 ;  /* 0x0000000400007c02 */ /* 0x000fce0008000f00 */
.L_x_116:
[----:B--2---:R2:W3:Y:S02]  /*6ad0*/  SYNCS.PHASECHK.TRANS64.TRYWAIT P0, [R0+URZ+0x70], R2 ;  /* 0x00007002000075a7 */ /* 0x0044e400080011ff */
[----:B---3--:R-:W-:Y:S05]  /*6ae0*/  @!P0 NANOSLEEP.SYNCS 0x989680 ;  /* 0x009896800000895d */ /* 0x008fea0003900000 */
[----:B------:R-:W3:Y:S02]  /*6af0*/  @!P0 SYNCS.PHASECHK.TRANS64 P0, [R0+URZ+0x70], R2 ;  /* 0x00007002000085a7 */ /* 0x000ee400080010ff */
[----:B---3--:R-:W-:Y:S05]  /*6b00*/  @!P0 BRA `(.L_x_116) ;  /* 0xfffffffc00f08947 */ /* 0x008fea000383ffff */
[----:B------:R-:W-:Y:S05]  /*6b10*/  BRA `(.L_x_52) ;  /* 0xffffffc000687947 */ /* 0x000fea000383ffff */
.L_x_60:
[----:B-1----:R1:W2:Y:S02]  /*6b20*/  SYNCS.PHASECHK.TRANS64.TRYWAIT P1, [R0+URZ+0x60], R2 ;  /* 0x00006002000075a7 */ /* 0x0022a400080211ff */
[----:B--2---:R-:W-:Y:S05]  /*6b30*/  @!P1 NANOSLEEP.SYNCS 0x989680 ;  /* 0x009896800000995d */ /* 0x004fea0003900000 */
[----:B------:R-:W2:Y:S02]  /*6b40*/  @!P1 SYNCS.PHASECHK.TRANS64 P1, [R0+URZ+0x60], R2 ;  /* 0x00006002000095a7 */ /* 0x000ea400080210ff */
[----:B--2---:R-:W-:Y:S05]  /*6b50*/  @!P1 BRA `(.L_x_60) ;  /* 0xfffffffc00f09947 */ /* 0x004fea000383ffff */
[----:B------:R-:W-:Y:S05]  /*6b60*/  BRA `(.L_x_117) ;  /* 0xffffffc400c47947 */ /* 0x000fea000383ffff */
.L_x_61:
[----:B------:R-:W-:-:S07]  /*6b70*/  MOV R2, UR19 ;  /* 0x0000001300027c02 */ /* 0x000fce0008000f00 */
.L_x_118:
[----:B-1----:R1:W2:Y:S02]  /*6b80*/  SYNCS.PHASECHK.TRANS64.TRYWAIT P0, [R2+URZ+0xa0], R0 ;  /* 0x0000a000020075a7 */ /* 0x0022a400080011ff */
[----:B--2---:R-:W-:Y:S05]  /*6b90*/  @!P0 NANOSLEEP.SYNCS 0x989680 ;  /* 0x009896800000895d */ /* 0x004fea0003900000 */
[----:B------:R-:W2:Y:S02]  /*6ba0*/  @!P0 SYNCS.PHASECHK.TRANS64 P0, [R2+URZ+0xa0], R0 ;  /* 0x0000a000020085a7 */ /* 0x000ea400080010ff */
[----:B--2---:R-:W-:Y:S05]  /*6bb0*/  @!P0 BRA `(.L_x_118) ;  /* 0xfffffffc00f08947 */ /* 0x004fea000383ffff */
[----:B------:R-:W-:Y:S05]  /*6bc0*/  BRA `(.L_x_119) ;  /* 0xffffffc400f87947 */ /* 0x000fea000383ffff */
.L_x_64:
[----:B------:R-:W-:Y:S07]  /*6bd0*/  MOV R0, UR6 ;  /* 0x0000000600007c02 */ /* 0x000fee0008000f00 */
.L_x_120:
[----:B-1----:R1:W2:Y:S02]  /*6be0*/  SYNCS.PHASECHK.TRANS64.TRYWAIT P0, [R0+URZ], R2 ;  /* 0x00000002000075a7 */ /* 0x0022a400080011ff */
[----:B--2---:R-:W-:Y:S05]  /*6bf0*/  @!P0 NANOSLEEP.SYNCS 0x989680 ;  /* 0x009896800000895d */ /* 0x004fea0003900000 */
[----:B------:R-:W2:Y:S02]  /*6c00*/  @!P0 SYNCS.PHASECHK.TRANS64 P0, [R0+URZ], R2 ;  /* 0x00000002000085a7 */ /* 0x000ea400080010ff */
[----:B--2---:R-:W-:Y:S05]  /*6c10*/  @!P0 BRA `(.L_x_120) ;  /* 0xfffffffc00f08947 */ /* 0x004fea000383ffff */
[----:B------:R-:W-:Y:S05]  /*6c20*/  BRA `(.L_x_63) ;  /* 0xffffffc800307947 */ /* 0x000fea000383ffff */
.L_x_67:
[----:B------:R-:W-:-:S07]  /*6c30*/  MOV R0, UR4 ;  /* 0x0000000400007c02 */ /* 0x000fce0008000f00 */
.L_x_121:
[----:B--2---:R2:W4:Y:S02]  /*6c40*/  SYNCS.PHASECHK.TRANS64.TRYWAIT P0, [R0+URZ], R2 ;  /* 0x00000002000075a7 */ /* 0x00452400080011ff */
[----:B----4-:R-:W-:Y:S05]  /*6c50*/  @!P0 NANOSLEEP.SYNCS 0x989680 ;  /* 0x009896800000895d */ /* 0x010fea0003900000 */
[----:B------:R-:W4:Y:S02]  /*6c60*/  @!P0 SYNCS.PHASECHK.TRANS64 P0, [R0+URZ], R2 ;  /* 0x00000002000085a7 */ /* 0x000f2400080010ff */
[----:B----4-:R-:W-:Y:S05]  /*6c70*/  @!P0 BRA `(.L_x_121) ;  /* 0xfffffffc00f08947 */ /* 0x010fea000383ffff */
[----:B------:R-:W-:Y:S05]  /*6c80*/  BRA `(.L_x_122) ;  /* 0xffffffc800d07947 */ /* 0x000fea000383ffff */
.L_x_68:
[----:B------:R-:W-:-:S07]  /*6c90*/  MOV R0, UR5 ;  /* 0x0000000500007c02 */ /* 0x000fce0008000f00 */
.L_x_123:
[----:B-1----:R1:W2:Y:S02]  /*6ca0*/  SYNCS.PHASECHK.TRANS64.TRYWAIT P0, [R0+URZ], R3 ;  /* 0x00000003000075a7 */ /* 0x0022a400080011ff */
[----:B--2---:R-:W-:Y:S05]  /*6cb0*/  @!P0 NANOSLEEP.SYNCS 0x989680 ;  /* 0x009896800000895d */ /* 0x004fea0003900000 */
[----:B------:R-:W2:Y:S02]  /*6cc0*/  @!P0 SYNCS.PHASECHK.TRANS64 P0, [R0+URZ], R3 ;  /* 0x00000003000085a7 */ /* 0x000ea400080010ff */
[----:B--2---:R-:W-:Y:S05]  /*6cd0*/  @!P0 BRA `(.L_x_123) ;  /* 0xfffffffc00f08947 */ /* 0x004fea000383ffff */
[----:B------:R-:W-:Y:S05]  /*6ce0*/  BRA `(.L_x_124) ;  /* 0xffffffc800dc7947 */ /* 0x000fea000383ffff */
.L_x_69:
[----:B------:R-:W-:-:S07]  /*6cf0*/  MOV R0, UR5 ;  /* 0x0000000500007c02 */ /* 0x000fce0008000f00 */
.L_x_125:
[----:B-1----:R1:W2:Y:S02]  /*6d00*/  SYNCS.PHASECHK.TRANS64.TRYWAIT P0, [R0+URZ], R3 ;  /* 0x00000003000075a7 */ /* 0x0022a400080011ff */
[----:B--2---:R-:W-:Y:S05]  /*6d10*/  @!P0 NANOSLEEP.SYNCS 0x989680 ;  /* 0x009896800000895d */ /* 0x004fea0003900000 */
[----:B------:R-:W2:Y:S02]  /*6d20*/  @!P0 SYNCS.PHASECHK.TRANS64 P0, [R0+URZ], R3 ;  /* 0x00000003000085a7 */ /* 0x000ea400080010ff */
[----:B--2---:R-:W-:Y:S05]  /*6d30*/  @!P0 BRA `(.L_x_125) ;  /* 0xfffffffc00f08947 */ /* 0x004fea000383ffff */
[----:B------:R-:W-:Y:S05]  /*6d40*/  BRA `(.L_x_126) ;  /* 0xffffffc800e87947 */ /* 0x000fea000383ffff */
.L_x_70:
[----:B-1----:R-:W-:-:S07]  /*6d50*/  MOV R0, UR4 ;  /* 0x0000000400007c02 */ /* 0x002fce0008000f00 */
.L_x_127:
[----:B-1----:R1:W2:Y:S02]  /*6d60*/  SYNCS.PHASECHK.TRANS64.TRYWAIT P0, [R0+URZ], R2 ;  /* 0x00000002000075a7 */ /* 0x0022a400080011ff */
[----:B--2---:R-:W-:Y:S05]  /*6d70*/  @!P0 NANOSLEEP.SYNCS 0x989680 ;  /* 0x009896800000895d */ /* 0x004fea0003900000 */
[----:B------:R-:W2:Y:S02]  /*6d80*/  @!P0 SYNCS.PHASECHK.TRANS64 P0, [R0+URZ], R2 ;  /* 0x00000002000085a7 */ /* 0x000ea400080010ff */
[----:B--2---:R-:W-:Y:S05]  /*6d90*/  @!P0 BRA `(.L_x_127) ;  /* 0xfffffffc00f08947 */ /* 0x004fea000383ffff */
[----:B------:R-:W-:Y:S05]  /*6da0*/  BRA `(.L_x_128) ;  /* 0xffffffc800f47947 */ /* 0x000fea000383ffff */
.L_x_75:
[----:B--2---:R2:W3:Y:S02]  /*6db0*/  SYNCS.PHASECHK.TRANS64.TRYWAIT P0, [R8+URZ+0x60], R0 ;  /* 0x00006000080075a7 */ /* 0x0044e400080011ff */
[----:B---3--:R-:W-:Y:S05]  /*6dc0*/  @!P0 NANOSLEEP.SYNCS 0x989680 ;  /* 0x009896800000895d */ /* 0x008fea0003900000 */
[----:B------:R-:W3:Y:S02]  /*6dd0*/  @!P0 SYNCS.PHASECHK.TRANS64 P0, [R8+URZ+0x60], R0 ;  /* 0x00006000080085a7 */ /* 0x000ee400080010ff */
[----:B---3--:R-:W-:Y:S05]  /*6de0*/  @!P0 BRA `(.L_x_75) ;  /* 0xfffffffc00f08947 */ /* 0x008fea000383ffff */
[----:B------:R-:W-:Y:S05]  /*6df0*/  BRA `(.L_x_129) ;  /* 0xffffffd0001c7947 */ /* 0x000fea000383ffff */
.L_x_78:
[----:B--2---:R-:W-:Y:S07]  /*6e00*/  MOV R0, UR17 ;  /* 0x0000001100007c02 */ /* 0x004fee0008000f00 */
.L_x_130:
[----:B--2---:R2:W3:Y:S02]  /*6e10*/  SYNCS.PHASECHK.TRANS64.TRYWAIT P1, [R0+URZ+0x58], R4 ;  /* 0x00005804000075a7 */ /* 0x0044e400080211ff */
[----:B---3--:R-:W-:Y:S05]  /*6e20*/  @!P1 NANOSLEEP.SYNCS 0x989680 ;  /* 0x009896800000995d */ /* 0x008fea0003900000 */
[----:B------:R-:W3:Y:S02]  /*6e30*/  @!P1 SYNCS.PHASECHK.TRANS64 P1, [R0+URZ+0x58], R4 ;  /* 0x00005804000095a7 */ /* 0x000ee400080210ff */
[----:B---3--:R-:W-:Y:S05]  /*6e40*/  @!P1 BRA `(.L_x_130) ;  /* 0xfffffffc00f09947 */ /* 0x008fea000383ffff */
[----:B------:R-:W-:Y:S05]  /*6e50*/  BRA `(.L_x_77) ;  /* 0xffffffd400907947 */ /* 0x000fea000383ffff */
.L_x_81:
[----:B--2---:R-:W-:Y:S07]  /*6e60*/  MOV R0, UR17 ;  /* 0x0000001100007c02 */ /* 0x004fee0008000f00 */
.L_x_131:
[----:B--2---:R2:W3:Y:S02]  /*6e70*/  SYNCS.PHASECHK.TRANS64.TRYWAIT P0, [R0+URZ+0x48], R2 ;  /* 0x00004802000075a7 */ /* 0x0044e400080011ff */
[----:B---3--:R-:W-:Y:S05]  /*6e80*/  @!P0 NANOSLEEP.SYNCS 0x989680 ;  /* 0x009896800000895d */ /* 0x008fea0003900000 */
[----:B------:R-:W3:Y:S02]  /*6e90*/  @!P0 SYNCS.PHASECHK.TRANS64 P0, [R0+URZ+0x48], R2 ;  /* 0x00004802000085a7 */ /* 0x000ee400080010ff */
[----:B---3--:R-:W-:Y:S05]  /*6ea0*/  @!P0 BRA `(.L_x_131) ;  /* 0xfffffffc00f08947 */ /* 0x008fea000383ffff */
[----:B------:R-:W-:Y:S05]  /*6eb0*/  BRA `(.L_x_132) ;  /* 0xffffffd400e47947 */ /* 0x000fea000383ffff */
.L_x_84:
[----:B---3--:R3:W1:Y:S02]  /*6ec0*/  SYNCS.PHASECHK.TRANS64.TRYWAIT P0, [R3+URZ+0x60], R0 ;  /* 0x00006000030075a7 */ /* 0x00866400080011ff */
[----:B-1----:R-:W-:Y:S05]  /*6ed0*/  @!P0 NANOSLEEP.SYNCS 0x989680 ;  /* 0x009896800000895d */ /* 0x002fea0003900000 */
[----:B------:R-:W1:Y:S02]  /*6ee0*/  @!P0 SYNCS.PHASECHK.TRANS64 P0, [R3+URZ+0x60], R0 ;  /* 0x00006000030085a7 */ /* 0x000e6400080010ff */
[----:B-1----:R-:W-:Y:S05]  /*6ef0*/  @!P0 BRA `(.L_x_84) ;  /* 0xfffffffc00f08947 */ /* 0x002fea000383ffff */
[----:B------:R-:W-:Y:S05]  /*6f00*/  BRA `(.L_x_133) ;  /* 0xffffffdc002c7947 */ /* 0x000fea000383ffff */
.L_x_95:
[----:B-1----:R-:W-:Y:S04]  /*6f10*/  MOV R0, UR44 ;  /* 0x0000002c00007c02 */ /* 0x002fe80008000f00 */
[----:B------:R1:W2:Y:S03]  /*6f20*/  SYNCS.PHASECHK.TRANS64.TRYWAIT P1, [R0+URZ+0x40], R4 ;  /* 0x00004004000075a7 */ /* 0x0002a600080211ff */
[----:B--2---:R-:W-:Y:S05]  /*6f30*/  @!P1 NANOSLEEP.SYNCS 0x989680 ;  /* 0x009896800000995d */ /* 0x004fea0003900000 */
[----:B------:R-:W2:Y:S02]  /*6f40*/  @!P1 SYNCS.PHASECHK.TRANS64 P1, [R0+URZ+0x40], R4 ;  /* 0x00004004000095a7 */ /* 0x000ea400080210ff */
[----:B--2---:R-:W-:Y:S05]  /*6f50*/  @!P1 BRA `(.L_x_95) ;  /* 0xfffffffc00ec9947 */ /* 0x004fea000383ffff */
[----:B------:R-:W-:Y:S05]  /*6f60*/  BRA `(.L_x_94) ;  /* 0xffffffe8007c7947 */ /* 0x000fea000383ffff */
.L_x_97:
[----:B------:R1:W1:Y:S02]  /*6f70*/  SYNCS.PHASECHK.TRANS64.TRYWAIT P1, [R16+URZ+0x80], R3 ;  /* 0x00008003100075a7 */ /* 0x00026400080211ff */
[----:B-1----:R-:W-:Y:S05]  /*6f80*/  @!P1 NANOSLEEP.SYNCS 0x989680 ;  /* 0x009896800000995d */ /* 0x002fea0003900000 */
[----:B------:R-:W1:Y:S02]  /*6f90*/  @!P1 SYNCS.PHASECHK.TRANS64 P1, [R16+URZ+0x80], R3 ;  /* 0x00008003100095a7 */ /* 0x000e6400080210ff */
[----:B-1----:R-:W-:Y:S05]  /*6fa0*/  @!P1 BRA `(.L_x_97) ;  /* 0xfffffffc00f09947 */ /* 0x002fea000383ffff */
[----:B------:R-:W-:Y:S05]  /*6fb0*/  BRA `(.L_x_96) ;  /* 0xffffffe800b87947 */ /* 0x000fea000383ffff */
        .weak           $__internal_0_$__cuda_sm10x_tcgen05_guardrail_trap_col_being_dealloced_not_returned_by_alloc
        .type           $__internal_0_$__cuda_sm10x_tcgen05_guardrail_trap_col_being_dealloced_not_returned_by_alloc,@function
        .size           $__internal_0_$__cuda_sm10x_tcgen05_guardrail_trap_col_being_dealloced_not_returned_by_alloc,($__internal_1_$__cuda_sm10x_tcgen05_guardrail_trap_phase_invalid_during_alloc - $__internal_0_$__cuda_sm10x_tcgen05_guardrail_trap_col_being_dealloced_not_returned_by_alloc)
$__internal_0_$__cuda_sm10x_tcgen05_guardrail_trap_col_being_dealloced_not_returned_by_alloc:
[----:B------:R-:W-:Y:S05]  /*6fc0*/  BPT.TRAP 0x1 ;  /* 0x000000040000795c */ /* 0x000fea0000300000 */
[----:B------:R-:W-:-:S04]  /*6fd0*/  HFMA2 R3, -RZ, RZ, 0, 0 ;  /* 0x00000000ff037431 */ /* 0x000fc800000001ff */
[----:B------:R-:W-:Y:S05]  /*6fe0*/  RET.REL.NODEC R2 `(_ZN7cutlass13device_kernelINS_4gemm6kernel13GemmUniversalIN4cute5tupleIJiiiiEEENS1_10collective13CollectiveMmaINS1_35MainloopSm100TmaUmmaWarpSpecializedILi4ELi2ELi4ENS5_IJNS4_1CILi2EEENSA_ILi1EEESC_EEEEENS5_IJNSA_ILi64EEESF_NSA_ILi32EEEEEEaNS5_IJlSC_lEEEaSI_NS4_8TiledMMAINS4_8MMA_AtomIJNS4_15SM100_MMA_S8_SSIaaiLi64ELi64ELNS4_4UMMA5MajorE0ELSN_0ELNSM_8SaturateE0EEEEEENS4_6LayoutINS5_IJSC_SC_SC_EEENS5_IJNSA_ILi0EEEST_ST_EEEEENS5_IJNS4_10UnderscoreESW_SW_EEEEENS4_13SM90_TMA_LOADENS4_14ComposedLayoutINS4_7SwizzleILi1ELi4ELi3EEENS4_18smem_ptr_flag_bitsILi8EEENSR_INS5_IJNSA_ILi8EEESG_EEENS5_IJSG_SC_EEEEEEEvNS4_8identityENS4_23SM90_TMA_LOAD_MULTICASTES19_vS1A_EENS_8epilogue10collective18CollectiveEpilogueINS1D_23Sm100TmaWarpSpecializedILi1ELi1ELi32ELb0ELb0EEEJSH_NS5_IJNSR_ISF_SC_EES1I_EEEaSI_aSI_NS1D_6fusion15FusionCallbacksIS1H_NS1K_17LinearCombinationIaiaiLNS_15FloatRoundStyleE2EEESH_S1J_JEEENS4_5SM1004TMEM4LOAD26SM100_TMEM_LOAD_16dp32b32xESZ_NS10_INS11_ILi2ELi4ELi3EEES14_NSR_INS5_IJS15_SF_EEENS5_IJSF_SC_EEEEEEENS4_39AutoVectorizingCopyWithAssumedAlignmentILi128EEENS4_14SM90_TMA_STOREES1Y_S20_S20_EEEvvEEEEvNT_6ParamsE) ;  /* 0xffffff9002047950 */ /* 0x000fea0003c3ffff */
        .weak           $__internal_1_$__cuda_sm10x_tcgen05_guardrail_trap_phase_invalid_during_alloc
        .type           $__internal_1_$__cuda_sm10x_tcgen05_guardrail_trap_phase_invalid_during_alloc,@function
        .size           $__internal_1_$__cuda_sm10x_tcgen05_guardrail_trap_phase_invalid_during_alloc,($__internal_2_$__cuda_sm10x_tcgen05_guardrail_trap_unallocated_columns_being_dealloced - $__internal_1_$__cuda_sm10x_tcgen05_guardrail_trap_phase_invalid_during_alloc)
$__internal_1_$__cuda_sm10x_tcgen05_guardrail_trap_phase_invalid_during_alloc:
[----:B------:R-:W-:Y:S05]  /*6ff0*/  BPT.TRAP 0x1 ;  /* 0x000000040000795c */ /* 0x000fea0000300000 */
[----:B------:R-:W-:-:S04]  /*7000*/  MOV R5, 0x0 ;  /* 0x0000000000057802 */ /* 0x000fc80000000f00 */
[----:B------:R-:W-:Y:S05]  /*7010*/  RET.REL.NODEC R4 `(_ZN7cutlass13device_kernelINS_4gemm6kernel13GemmUniversalIN4cute5tupleIJiiiiEEENS1_10collective13CollectiveMmaINS1_35MainloopSm100TmaUmmaWarpSpecializedILi4ELi2ELi4ENS5_IJNS4_1CILi2EEENSA_ILi1EEESC_EEEEENS5_IJNSA_ILi64EEESF_NSA_ILi32EEEEEEaNS5_IJlSC_lEEEaSI_NS4_8TiledMMAINS4_8MMA_AtomIJNS4_15SM100_MMA_S8_SSIaaiLi64ELi64ELNS4_4UMMA5MajorE0ELSN_0ELNSM_8SaturateE0EEEEEENS4_6LayoutINS5_IJSC_SC_SC_EEENS5_IJNSA_ILi0EEEST_ST_EEEEENS5_IJNS4_10UnderscoreESW_SW_EEEEENS4_13SM90_TMA_LOADENS4_14ComposedLayoutINS4_7SwizzleILi1ELi4ELi3EEENS4_18smem_ptr_flag_bitsILi8EEENSR_INS5_IJNSA_ILi8EEESG_EEENS5_IJSG_SC_EEEEEEEvNS4_8identityENS4_23SM90_TMA_LOAD_MULTICASTES19_vS1A_EENS_8epilogue10collective18CollectiveEpilogueINS1D_23Sm100TmaWarpSpecializedILi1ELi1ELi32ELb0ELb0EEEJSH_NS5_IJNSR_ISF_SC_EES1I_EEEaSI_aSI_NS1D_6fusion15FusionCallbacksIS1H_NS1K_17LinearCombinationIaiaiLNS_15FloatRoundStyleE2EEESH_S1J_JEEENS4_5SM1004TMEM4LOAD26SM100_TMEM_LOAD_16dp32b32xESZ_NS10_INS11_ILi2ELi4ELi3EEES14_NSR_INS5_IJS15_SF_EEENS5_IJSF_SC_EEEEEEENS4_39AutoVectorizingCopyWithAssumedAlignmentILi128EEENS4_14SM90_TMA_STOREES1Y_S20_S20_EEEvvEEEEvNT_6ParamsE) ;  /* 0xffffff8c04f87950 */ /* 0x000fea0003c3ffff */
        .weak           $__internal_2_$__cuda_sm10x_tcgen05_guardrail_trap_unallocated_columns_being_dealloced
        .type           $__internal_2_$__cuda_sm10x_tcgen05_guardrail_trap_unallocated_columns_being_dealloced,@function
        .size           $__internal_2_$__cuda_sm10x_tcgen05_guardrail_trap_unallocated_columns_being_dealloced,(.L_x_135 - $__internal_2_$__cuda_sm10x_tcgen05_guardrail_trap_unallocated_columns_being_dealloced)
$__internal_2_$__cuda_sm10x_tcgen05_guardrail_trap_unallocated_columns_being_dealloced:
[----:B------:R-:W-:Y:S05]  /*7020*/  BPT.TRAP 0x1 ;  /* 0x000000040000795c */ /* 0x000fea0000300000 */
[----:B------:R-:W-:-:S04]  /*7030*/  HFMA2 R3, -RZ, RZ, 0, 0 ;  /* 0x00000000ff037431 */ /* 0x000fc800000001ff */
[----:B------:R-:W-:Y:S05]  /*7040*/  RET.REL.NODEC R2 `(_ZN7cutlass13device_kernelINS_4gemm6kernel13GemmUniversalIN4cute5tupleIJiiiiEEENS1_10collective13CollectiveMmaINS1_35MainloopSm100TmaUmmaWarpSpecializedILi4ELi2ELi4ENS5_IJNS4_1CILi2EEENSA_ILi1EEESC_EEEEENS5_IJNSA_ILi64EEESF_NSA_ILi32EEEEEEaNS5_IJlSC_lEEEaSI_NS4_8TiledMMAINS4_8MMA_AtomIJNS4_15SM100_MMA_S8_SSIaaiLi64ELi64ELNS4_4UMMA5MajorE0ELSN_0ELNSM_8SaturateE0EEEEEENS4_6LayoutINS5_IJSC_SC_SC_EEENS5_IJNSA_ILi0EEEST_ST_EEEEENS5_IJNS4_10UnderscoreESW_SW_EEEEENS4_13SM90_TMA_LOADENS4_14ComposedLayoutINS4_7SwizzleILi1ELi4ELi3EEENS4_18smem_ptr_flag_bitsILi8EEENSR_INS5_IJNSA_ILi8EEESG_EEENS5_IJSG_SC_EEEEEEEvNS4_8identityENS4_23SM90_TMA_LOAD_MULTICASTES19_vS1A_EENS_8epilogue10collective18CollectiveEpilogueINS1D_23Sm100TmaWarpSpecializedILi1ELi1ELi32ELb0ELb0EEEJSH_NS5_IJNSR_ISF_SC_EES1I_EEEaSI_aSI_NS1D_6fusion15FusionCallbacksIS1H_NS1K_17LinearCombinationIaiaiLNS_15FloatRoundStyleE2EEESH_S1J_JEEENS4_5SM1004TMEM4LOAD26SM100_TMEM_LOAD_16dp32b32xESZ_NS10_INS11_ILi2ELi4ELi3EEES14_NSR_INS5_IJS15_SF_EEENS5_IJSF_SC_EEEEEEENS4_39AutoVectorizingCopyWithAssumedAlignmentILi128EEENS4_14SM90_TMA_STOREES1Y_S20_S20_EEEvvEEEEvNT_6ParamsE) ;  /* 0xffffff8c02ec7950 */ /* 0x000fea0003c3ffff */
.L_x_134:
[----:B------:R-:W-:-:S00]  /*7050*/  BRA `(.L_x_134) ;  /* 0xfffffffc00fc7947 */ /* 0x000fc0000383ffff */
[----:B------:R-:W-:-:S00]  /*7060*/  NOP ;  /* 0x0000000000007918 */ /* 0x000fc00000000000 */
        /* <DEDUP_REMOVED lines=9> */
.L_x_135:


//--------------------- .nv.global.init           --------------------------
	.section	.nv.global.init,"aw",@progbits
.nv.global.init:
	.type		$str$27,@object
	.size		$str$27,($str$28 - $str$27)
$str$27:
        /*0000*/ 	.byte	0x28, 0x61, 0x64, 0x64, 0x72, 0x65, 0x73, 0x73, 0x20, 0x26, 0x20, 0x6d, 0x61, 0x73, 0x6b, 0x29
        /*0010*/ 	.byte	0x20, 0x3d, 0x3d, 0x20, 0x30, 0x00
	.type		$str$28,@object
	.size		$str$28,($str$26 - $str$28)
$str$28:
        /*0016*/ 	.byte	0x2f, 0x74, 0x6d, 0x70, 0x2f, 0x63, 0x75, 0x74, 0x6c, 0x61, 0x73, 0x73, 0x5f, 0x73, 0x77, 0x65
        /*0026*/ 	.byte	0x65, 0x70, 0x5f, 0x73, 0x72, 0x63, 0x2f, 0x69, 0x6e, 0x63, 0x6c, 0x75, 0x64, 0x65, 0x2f, 0x63
        /*0036*/ 	.byte	0x75, 0x74, 0x65, 0x2f, 0x70, 0x6f, 0x69, 0x6e, 0x74, 0x65, 0x72, 0x5f, 0x66, 0x6c, 0x61, 0x67
        /*0046*/ 	.byte	0x67, 0x65, 0x64, 0x2e, 0x68, 0x70, 0x70, 0x00
	.type		$str$26,@object
	.size		$str$26,($str$25 - $str$26)
$str$26:
        /*004e*/ 	.byte	0x2f, 0x74, 0x6d, 0x70, 0x2f, 0x63, 0x75, 0x74, 0x6c, 0x61, 0x73, 0x73, 0x5f, 0x73, 0x77, 0x65
        /*005e*/ 	.byte	0x65, 0x70, 0x5f, 0x73, 0x72, 0x63, 0x2f, 0x69, 0x6e, 0x63, 0x6c, 0x75, 0x64, 0x65, 0x2f, 0x63
        /*006e*/ 	.byte	0x75, 0x74, 0x65, 0x2f, 0x61, 0x74, 0x6f, 0x6d, 0x2f, 0x63, 0x6f, 0x70, 0x79, 0x5f, 0x74, 0x72
        /*007e*/ 	.byte	0x61, 0x69, 0x74, 0x73, 0x5f, 0x73, 0x6d, 0x31, 0x30, 0x30, 0x2e, 0x68, 0x70, 0x70, 0x00
	.type		$str$25,@object
	.size		$str$25,(__unnamed_1 - $str$25)
$str$25:
        /*008d*/ 	.byte	0x28, 0x28, 0x75, 0x69, 0x6e, 0x74, 0x33, 0x32, 0x5f, 0x74, 0x28, 0x74, 0x68, 0x72, 0x65, 0x61
        /*009d*/ 	.byte	0x64, 0x49, 0x64, 0x78, 0x2e, 0x78, 0x29, 0x20, 0x2f, 0x20, 0x33, 0x32, 0x29, 0x20, 0x25, 0x20
        /*00ad*/ 	.byte	0x34, 0x29, 0x20, 0x3d, 0x3d, 0x20, 0x28, 0x28, 0x28, 0x74, 0x6d, 0x65, 0x6d, 0x5f, 0x61, 0x64
        /*00bd*/ 	.byte	0x64, 0x72, 0x20, 0x3e, 0x3e, 0x20, 0x31, 0x36, 0x29, 0x20, 0x2f, 0x20, 0x33, 0x32, 0x29, 0x20
        /*00cd*/ 	.byte	0x25, 0x20, 0x34, 0x29, 0x00
	.type		__unnamed_1,@object
	.size		__unnamed_1,(__unnamed_2 - __unnamed_1)
__unnamed_1:
        /*00d2*/ 	.byte	0x61, 0x75, 0x74, 0x6f, 0x20, 0x63, 0x75, 0x74, 0x65, 0x3a, 0x3a, 0x61, 0x73, 0x5f, 0x70, 0x6f
        /* <DEDUP_REMOVED lines=24> */
        /*0262*/ 	.byte	0x00
	.type		__unnamed_2,@object
	.size		__unnamed_2,(.L_2 - __unnamed_2)
__unnamed_2:
        /* <DEDUP_REMOVED lines=41> */
.L_2:


//--------------------- .nv.shared._ZN7cutlass13device_kernelINS_4gemm6kernel13GemmUniversalIN4cute5tupleIJiiiiEEENS1_10collective13CollectiveMmaINS1_35MainloopSm100TmaUmmaWarpSpecializedILi4ELi2ELi4ENS5_IJNS4_1CILi2EEENSA_ILi1EEESC_EEEEENS5_IJNSA_ILi64EEESF_NSA_ILi32EEEEEEaNS5_IJlSC_lEEEaSI_NS4_8TiledMMAINS4_8MMA_AtomIJNS4_15SM100_MMA_S8_SSIaaiLi64ELi64ELNS4_4UMMA5MajorE0ELSN_0ELNSM_8SaturateE0EEEEEENS4_6LayoutINS5_IJSC_SC_SC_EEENS5_IJNSA_ILi0EEEST_ST_EEEEENS5_IJNS4_10UnderscoreESW_SW_EEEEENS4_13SM90_TMA_LOADENS4_14ComposedLayoutINS4_7SwizzleILi1ELi4ELi3EEENS4_18smem_ptr_flag_bitsILi8EEENSR_INS5_IJNSA_ILi8EEESG_EEENS5_IJSG_SC_EEEEEEEvNS4_8identityENS4_23SM90_TMA_LOAD_MULTICASTES19_vS1A_EENS_8epilogue10collective18CollectiveEpilogueINS1D_23Sm100TmaWarpSpecializedILi1ELi1ELi32ELb0ELb0EEEJSH_NS5_IJNSR_ISF_SC_EES1I_EEEaSI_aSI_NS1D_6fusion15FusionCallbacksIS1H_NS1K_17LinearCombinationIaiaiLNS_15FloatRoundStyleE2EEESH_S1J_JEEENS4_5SM1004TMEM4LOAD26SM100_TMEM_LOAD_16dp32b32xESZ_NS10_INS11_ILi2ELi4ELi3EEES14_NSR_INS5_IJS15_SF_EEENS5_IJSF_SC_EEEEEEENS4_39AutoVectorizingCopyWithAssumedAlignmentILi128EEENS4_14SM90_TMA_STOREES1Y_S20_S20_EEEvvEEEEvNT_6ParamsE --------------------------
	.section	.nv.shared._ZN7cutlass13device_kernelINS_4gemm6kernel13GemmUniversalIN4cute5tupleIJiiiiEEENS1_10collective13CollectiveMmaINS1_35MainloopSm100TmaUmmaWarpSpecializedILi4ELi2ELi4ENS5_IJNS4_1CILi2EEENSA_ILi1EEESC_EEEEENS5_IJNSA_ILi64EEESF_NSA_ILi32EEEEEEaNS5_IJlSC_lEEEaSI_NS4_8TiledMMAINS4_8MMA_AtomIJNS4_15SM100_MMA_S8_SSIaaiLi64ELi64ELNS4_4UMMA5MajorE0ELSN_0ELNSM_8SaturateE0EEEEEENS4_6LayoutINS5_IJSC_SC_SC_EEENS5_IJNSA_ILi0EEEST_ST_EEEEENS5_IJNS4_10UnderscoreESW_SW_EEEEENS4_13SM90_TMA_LOADENS4_14ComposedLayoutINS4_7SwizzleILi1ELi4ELi3EEENS4_18smem_ptr_flag_bitsILi8EEENSR_INS5_IJNSA_ILi8EEESG_EEENS5_IJSG_SC_EEEEEEEvNS4_8identityENS4_23SM90_TMA_LOAD_MULTICASTES19_vS1A_EENS_8epilogue10collective18CollectiveEpilogueINS1D_23Sm100TmaWarpSpecializedILi1ELi1ELi32ELb0ELb0EEEJSH_NS5_IJNSR_ISF_SC_EES1I_EEEaSI_aSI_NS1D_6fusion15FusionCallbacksIS1H_NS1K_17LinearCombinationIaiaiLNS_15FloatRoundStyleE2EEESH_S1J_JEEENS4_5SM1004TMEM4LOAD26SM100_TMEM_LOAD_16dp32b32xESZ_NS10_INS11_ILi2ELi4ELi3EEES14_NSR_INS5_IJS15_SF_EEENS5_IJSF_SC_EEEEEEENS4_39AutoVectorizingCopyWithAssumedAlignmentILi128EEENS4_14SM90_TMA_STOREES1Y_S20_S20_EEEvvEEEEvNT_6ParamsE,"aw",@nobits
	.sectionflags	@""
	.align	16
	.zero		1024


//--------------------- .nv.shared.reserved.0     --------------------------
	.section	.nv.shared.reserved.0,"aw",@nobits
	.weak		__nv_reservedSMEM_offset_0_alias
	.size		__nv_reservedSMEM_offset_0_alias, 0, 64
	.other		__nv_reservedSMEM_offset_0_alias,@"STO_CUDA_RESERVED_SHARED STV_DEFAULT"
__nv_reservedSMEM_offset_0_alias:
	.zero		0
.nv.shared.reserved.0:
	.zero		64
	.weak		__nv_reservedSMEM_tcgen05_partition
	.type		__nv_reservedSMEM_tcgen05_partition,@object
	.size		__nv_reservedSMEM_tcgen05_partition,(.L_0 - __nv_reservedSMEM_tcgen05_partition)
__nv_reservedSMEM_tcgen05_partition:
	.zero		32
.L_0:


//--------------------- .nv.global                --------------------------
	.section	.nv.global,"aw",@nobits
.nv.global:
	.type		_ZN40_INTERNAL_1dc12613_4_k_cu_dde1bdbe_102634cute1_E,@object
	.size		_ZN40_INTERNAL_1dc12613_4_k_cu_dde1bdbe_102634cute1_E,(_ZN40_INTERNAL_1dc12613_4_k_cu_dde1bdbe_102634cuda3std3__45__cpo6cbeginE - _ZN40_INTERNAL_1dc12613_4_k_cu_dde1bdbe_102634cute1_E)
_ZN40_INTERNAL_1dc12613_4_k_cu_dde1bdbe_102634cute1_E:
	.zero		1
	.type		_ZN40_INTERNAL_1dc12613_4_k_cu_dde1bdbe_102634cuda3std3__45__cpo6cbeginE,@object
	.size		_ZN40_INTERNAL_1dc12613_4_k_cu_dde1bdbe_102634cuda3std3__45__cpo6cbeginE,(_ZN40_INTERNAL_1dc12613_4_k_cu_dde1bdbe_102634cuda3std3__48in_placeE - _ZN40_INTERNAL_1dc12613_4_k_cu_dde1bdbe_102634cuda3std3__45__cpo6cbeginE)
_ZN40_INTERNAL_1dc12613_4_k_cu_dde1bdbe_102634cuda3std3__45__cpo6cbeginE:
	.zero		1
	.type		_ZN40_INTERNAL_1dc12613_4_k_cu_dde1bdbe_102634cuda3std3__48in_placeE,@object
	.size		_ZN40_INTERNAL_1dc12613_4_k_cu_dde1bdbe_102634cuda3std3__48in_placeE,(_ZN40_INTERNAL_1dc12613_4_k_cu_dde1bdbe_102634cuda3std6ranges3__45__cpo9iter_moveE - _ZN40_INTERNAL_1dc12613_4_k_cu_dde1bdbe_102634cuda3std3__48in_placeE)
_ZN40_INTERNAL_1dc12613_4_k_cu_dde1bdbe_102634cuda3std3__48in_placeE:
	.zero		1
	.type		_ZN40_INTERNAL_1dc12613_4_k_cu_dde1bdbe_102634cuda3std6ranges3__45__cpo9iter_moveE,@object
	.size		_ZN40_INTERNAL_1dc12613_4_k_cu_dde1bdbe_102634cuda3std6ranges3__45__cpo9iter_moveE,(_ZN40_INTERNAL_1dc12613_4_k_cu_dde1bdbe_102634cuda3std3__45__cpo5beginE - _ZN40_INTERNAL_1dc12613_4_k_cu_dde1bdbe_102634cuda3std6ranges3__45__cpo9iter_moveE)
_ZN40_INTERNAL_1dc12613_4_k_cu_dde1bdbe_102634cuda3std6ranges3__45__cpo9iter_moveE:
	.zero		1
	.type		_ZN40_INTERNAL_1dc12613_4_k_cu_dde1bdbe_102634cuda3std3__45__cpo5beginE,@object
	.size		_ZN40_INTERNAL_1dc12613_4_k_cu_dde1bdbe_102634cuda3std3__45__cpo5beginE,(_ZN40_INTERNAL_1dc12613_4_k_cu_dde1bdbe_102634cuda3std3__442_GLOBAL__N__1dc12613_4_k_cu_dde1bdbe_102636ignoreE - _ZN40_INTERNAL_1dc12613_4_k_cu_dde1bdbe_102634cuda3std3__45__cpo5beginE)
_ZN40_INTERNAL_1dc12613_4_k_cu_dde1bdbe_102634cuda3std3__45__cpo5beginE:
	.zero		1
	.type		_ZN40_INTERNAL_1dc12613_4_k_cu_dde1bdbe_102634cuda3std3__442_GLOBAL__N__1dc12613_4_k_cu_dde1bdbe_102636ignoreE,@object
	.size		_ZN40_INTERNAL_1dc12613_4_k_cu_dde1bdbe_102634cuda3std3__442_GLOBAL__N__1dc12613_4_k_cu_dde1bdbe_102636ignoreE,(_ZN40_INTERNAL_1dc12613_4_k_cu_dde1bdbe_102634cute7productE - _ZN40_INTERNAL_1dc12613_4_k_cu_dde1bdbe_102634cuda3std3__442_GLOBAL__N__1dc12613_4_k_cu_dde1bdbe_102636ignoreE)
_ZN40_INTERNAL_1dc12613_4_k_cu_dde1bdbe_102634cuda3std3__442_GLOBAL__N__1dc12613_4_k_cu_dde1bdbe_102636ignoreE:
	.zero		1
	.type		_ZN40_INTERNAL_1dc12613_4_k_cu_dde1bdbe_102634cute7productE,@object
	.size		_ZN40_INTERNAL_1dc12613_4_k_cu_dde1bdbe_102634cute7productE,(_ZN40_INTERNAL_1dc12613_4_k_cu_dde1bdbe_102634cuda3std3__45__cpo3endE - _ZN40_INTERNAL_1dc12613_4_k_cu_dde1bdbe_102634cute7productE)
_ZN40_INTERNAL_1dc12613_4_k_cu_dde1bdbe_102634cute7productE:
	.zero		1
	.type		_ZN40_INTERNAL_1dc12613_4_k_cu_dde1bdbe_102634cuda3std3__45__cpo3endE,@object
	.size		_ZN40_INTERNAL_1dc12613_4_k_cu_dde1bdbe_102634cuda3std3__45__cpo3endE,(_ZN40_INTERNAL_1dc12613_4_k_cu_dde1bdbe_102634cuda3std3__419piecewise_constructE - _ZN40_INTERNAL_1dc12613_4_k_cu_dde1bdbe_102634cuda3std3__45__cpo3endE)
_ZN40_INTERNAL_1dc12613_4_k_cu_dde1bdbe_102634cuda3std3__45__cpo3endE:
	.zero		1
	.type		_ZN40_INTERNAL_1dc12613_4_k_cu_dde1bdbe_102634cuda3std3__419piecewise_constructE,@object
	.size		_ZN40_INTERNAL_1dc12613_4_k_cu_dde1bdbe_102634cuda3std3__419piecewise_constructE,(_ZN40_INTERNAL_1dc12613_4_k_cu_dde1bdbe_102634cuda3std3__45__cpo4cendE - _ZN40_INTERNAL_1dc12613_4_k_cu_dde1bdbe_102634cuda3std3__419piecewise_constructE)
_ZN40_INTERNAL_1dc12613_4_k_cu_dde1bdbe_102634cuda3std3__419piecewise_constructE:
	.zero		1
	.type		_ZN40_INTERNAL_1dc12613_4_k_cu_dde1bdbe_102634cuda3std3__45__cpo4cendE,@object
	.size		_ZN40_INTERNAL_1dc12613_4_k_cu_dde1bdbe_102634cuda3std3__45__cpo4cendE,(_ZN40_INTERNAL_1dc12613_4_k_cu_dde1bdbe_102634cuda3std6ranges3__45__cpo4swapE - _ZN40_INTERNAL_1dc12613_4_k_cu_dde1bdbe_102634cuda3std3__45__cpo4cendE)
_ZN40_INTERNAL_1dc12613_4_k_cu_dde1bdbe_102634cuda3std3__45__cpo4cendE:
	.zero		1
	.type		_ZN40_INTERNAL_1dc12613_4_k_cu_dde1bdbe_102634cuda3std6ranges3__45__cpo4swapE,@object
	.size		_ZN40_INTERNAL_1dc12613_4_k_cu_dde1bdbe_102634cuda3std6ranges3__45__cpo4swapE,(.L_10 - _ZN40_INTERNAL_1dc12613_4_k_cu_dde1bdbe_102634cuda3std6ranges3__45__cpo4swapE)
_ZN40_INTERNAL_1dc12613_4_k_cu_dde1bdbe_102634cuda3std6ranges3__45__cpo4swapE:
	.zero		1
.L_10:


//--------------------- .nv.constant0._ZN7cutlass13device_kernelINS_4gemm6kernel13GemmUniversalIN4cute5tupleIJiiiiEEENS1_10collective13CollectiveMmaINS1_35MainloopSm100TmaUmmaWarpSpecializedILi4ELi2ELi4ENS5_IJNS4_1CILi2EEENSA_ILi1EEESC_EEEEENS5_IJNSA_ILi64EEESF_NSA_ILi32EEEEEEaNS5_IJlSC_lEEEaSI_NS4_8TiledMMAINS4_8MMA_AtomIJNS4_15SM100_MMA_S8_SSIaaiLi64ELi64ELNS4_4UMMA5MajorE0ELSN_0ELNSM_8SaturateE0EEEEEENS4_6LayoutINS5_IJSC_SC_SC_EEENS5_IJNSA_ILi0EEEST_ST_EEEEENS5_IJNS4_10UnderscoreESW_SW_EEEEENS4_13SM90_TMA_LOADENS4_14ComposedLayoutINS4_7SwizzleILi1ELi4ELi3EEENS4_18smem_ptr_flag_bitsILi8EEENSR_INS5_IJNSA_ILi8EEESG_EEENS5_IJSG_SC_EEEEEEEvNS4_8identityENS4_23SM90_TMA_LOAD_MULTICASTES19_vS1A_EENS_8epilogue10collective18CollectiveEpilogueINS1D_23Sm100TmaWarpSpecializedILi1ELi1ELi32ELb0ELb0EEEJSH_NS5_IJNSR_ISF_SC_EES1I_EEEaSI_aSI_NS1D_6fusion15FusionCallbacksIS1H_NS1K_17LinearCombinationIaiaiLNS_15FloatRoundStyleE2EEESH_S1J_JEEENS4_5SM1004TMEM4LOAD26SM100_TMEM_LOAD_16dp32b32xESZ_NS10_INS11_ILi2ELi4ELi3EEES14_NSR_INS5_IJS15_SF_EEENS5_IJSF_SC_EEEEEEENS4_39AutoVectorizingCopyWithAssumedAlignmentILi128EEENS4_14SM90_TMA_STOREES1Y_S20_S20_EEEvvEEEEvNT_6ParamsE --------------------------
	.section	.nv.constant0._ZN7cutlass13device_kernelINS_4gemm6kernel13GemmUniversalIN4cute5tupleIJiiiiEEENS1_10collective13CollectiveMmaINS1_35MainloopSm100TmaUmmaWarpSpecializedILi4ELi2ELi4ENS5_IJNS4_1CILi2EEENSA_ILi1EEESC_EEEEENS5_IJNSA_ILi64EEESF_NSA_ILi32EEEEEEaNS5_IJlSC_lEEEaSI_NS4_8TiledMMAINS4_8MMA_AtomIJNS4_15SM100_MMA_S8_SSIaaiLi64ELi64ELNS4_4UMMA5MajorE0ELSN_0ELNSM_8SaturateE0EEEEEENS4_6LayoutINS5_IJSC_SC_SC_EEENS5_IJNSA_ILi0EEEST_ST_EEEEENS5_IJNS4_10UnderscoreESW_SW_EEEEENS4_13SM90_TMA_LOADENS4_14ComposedLayoutINS4_7SwizzleILi1ELi4ELi3EEENS4_18smem_ptr_flag_bitsILi8EEENSR_INS5_IJNSA_ILi8EEESG_EEENS5_IJSG_SC_EEEEEEEvNS4_8identityENS4_23SM90_TMA_LOAD_MULTICASTES19_vS1A_EENS_8epilogue10collective18CollectiveEpilogueINS1D_23Sm100TmaWarpSpecializedILi1ELi1ELi32ELb0ELb0EEEJSH_NS5_IJNSR_ISF_SC_EES1I_EEEaSI_aSI_NS1D_6fusion15FusionCallbacksIS1H_NS1K_17LinearCombinationIaiaiLNS_15FloatRoundStyleE2EEESH_S1J_JEEENS4_5SM1004TMEM4LOAD26SM100_TMEM_LOAD_16dp32b32xESZ_NS10_INS11_ILi2ELi4ELi3EEES14_NSR_INS5_IJS15_SF_EEENS5_IJSF_SC_EEEEEEENS4_39AutoVectorizingCopyWithAssumedAlignmentILi128EEENS4_14SM90_TMA_STOREES1Y_S20_S20_EEEvvEEEEvNT_6ParamsE,"a",@progbits
	.sectionflags	@""
	.align	4
.nv.constant0._ZN7cutlass13device_kernelINS_4gemm6kernel13GemmUniversalIN4cute5tupleIJiiiiEEENS1_10collective13CollectiveMmaINS1_35MainloopSm100TmaUmmaWarpSpecializedILi4ELi2ELi4ENS5_IJNS4_1CILi2EEENSA_ILi1EEESC_EEEEENS5_IJNSA_ILi64EEESF_NSA_ILi32EEEEEEaNS5_IJlSC_lEEEaSI_NS4_8TiledMMAINS4_8MMA_AtomIJNS4_15SM100_MMA_S8_SSIaaiLi64ELi64ELNS4_4UMMA5MajorE0ELSN_0ELNSM_8SaturateE0EEEEEENS4_6LayoutINS5_IJSC_SC_SC_EEENS5_IJNSA_ILi0EEEST_ST_EEEEENS5_IJNS4_10UnderscoreESW_SW_EEEEENS4_13SM90_TMA_LOADENS4_14ComposedLayoutINS4_7SwizzleILi1ELi4ELi3EEENS4_18smem_ptr_flag_bitsILi8EEENSR_INS5_IJNSA_ILi8EEESG_EEENS5_IJSG_SC_EEEEEEEvNS4_8identityENS4_23SM90_TMA_LOAD_MULTICASTES19_vS1A_EENS_8epilogue10collective18CollectiveEpilogueINS1D_23Sm100TmaWarpSpecializedILi1ELi1ELi32ELb0ELb0EEEJSH_NS5_IJNSR_ISF_SC_EES1I_EEEaSI_aSI_NS1D_6fusion15FusionCallbacksIS1H_NS1K_17LinearCombinationIaiaiLNS_15FloatRoundStyleE2EEESH_S1J_JEEENS4_5SM1004TMEM4LOAD26SM100_TMEM_LOAD_16dp32b32xESZ_NS10_INS11_ILi2ELi4ELi3EEES14_NSR_INS5_IJS15_SF_EEENS5_IJSF_SC_EEEEEEENS4_39AutoVectorizingCopyWithAssumedAlignmentILi128EEENS4_14SM90_TMA_STOREES1Y_S20_S20_EEEvvEEEEvNT_6ParamsE:
	.zero		2944


//--------------------- SYMBOLS --------------------------

	.type		.nv.reservedSmem.offset0,@object
	.size		.nv.reservedSmem.offset0,0x4
	.type		.nv.reservedSmem.cap,@object
	.size		.nv.reservedSmem.cap,0x4
	.type		__assertfail,@function
